//
// Generated by NVIDIA NVVM Compiler
//
// Compiler Build ID: CL-36424714
// Cuda compilation tools, release 13.0, V13.0.88
// Based on NVVM 20.0.0
//

.version 9.0
.target sm_100
.address_size 64

	// .globl	_Z15sgemm_optimizedPKfS0_Pf
// _ZZ15sgemm_optimizedPKfS0_PfE2As has been demoted
// _ZZ15sgemm_optimizedPKfS0_PfE2Bs has been demoted

.visible .entry _Z15sgemm_optimizedPKfS0_Pf(
	.param .u64 .ptr .align 1 _Z15sgemm_optimizedPKfS0_Pf_param_0,
	.param .u64 .ptr .align 1 _Z15sgemm_optimizedPKfS0_Pf_param_1,
	.param .u64 .ptr .align 1 _Z15sgemm_optimizedPKfS0_Pf_param_2
)
{
	.reg .pred 	%p<107>;
	.reg .b32 	%r<321>;
	.reg .b32 	%f<1530>;
	.reg .b64 	%rd<150>;
	// demoted variable
	.shared .align 4 .b8 _ZZ15sgemm_optimizedPKfS0_PfE2As[10240];
	// demoted variable
	.shared .align 4 .b8 _ZZ15sgemm_optimizedPKfS0_PfE2Bs[8448];
	mov.u32 	%r62, %tid.x;
	mov.u32 	%r63, %tid.y;
	shl.b32 	%r64, %r63, 5;
	add.s32 	%r65, %r64, %r62;
	max.u32 	%r66, %r65, 1792;
	sub.s32 	%r67, %r66, %r65;
	add.s32 	%r1, %r67, 255;
	mov.b32 	%r304, 0;
	mov.f32 	%f1452, 0f00000000;
	shr.u32 	%r71, %r1, 8;
	add.s32 	%r72, %r71, 1;
	and.b32  	%r73, %r72, 3;
	mov.f32 	%f1453, %f1452;
	mov.f32 	%f1454, %f1452;
	mov.f32 	%f1455, %f1452;
	mov.f32 	%f1456, %f1452;
	mov.f32 	%f1457, %f1452;
	mov.f32 	%f1458, %f1452;
	mov.f32 	%f1459, %f1452;
	mov.f32 	%f1460, %f1452;
	mov.f32 	%f1461, %f1452;
	mov.f32 	%f1462, %f1452;
	mov.f32 	%f1463, %f1452;
	mov.f32 	%f1464, %f1452;
	mov.f32 	%f1465, %f1452;
	mov.f32 	%f1466, %f1452;
	mov.f32 	%f1467, %f1452;
	mov.f32 	%f1468, %f1452;
	mov.f32 	%f1469, %f1452;
	mov.f32 	%f1470, %f1452;
	mov.f32 	%f1471, %f1452;
	mov.f32 	%f1472, %f1452;
	mov.f32 	%f1473, %f1452;
	mov.f32 	%f1474, %f1452;
	mov.f32 	%f1475, %f1452;
	mov.f32 	%f1476, %f1452;
	mov.f32 	%f1477, %f1452;
	mov.f32 	%f1478, %f1452;
	mov.f32 	%f1479, %f1452;
	mov.f32 	%f1480, %f1452;
	mov.f32 	%f1481, %f1452;
	mov.f32 	%f1482, %f1452;
	mov.f32 	%f1483, %f1452;
	mov.f32 	%f1484, %f1452;
	mov.f32 	%f1485, %f1452;
	mov.f32 	%f1486, %f1452;
	mov.f32 	%f1487, %f1452;
	mov.f32 	%f1488, %f1452;
	mov.f32 	%f1489, %f1452;
	mov.f32 	%f1490, %f1452;
	mov.f32 	%f1491, %f1452;
	mov.f32 	%f1492, %f1452;
	mov.f32 	%f1493, %f1452;
	mov.f32 	%f1494, %f1452;
	mov.f32 	%f1495, %f1452;
	mov.f32 	%f1496, %f1452;
	mov.f32 	%f1497, %f1452;
	mov.f32 	%f1498, %f1452;
	mov.f32 	%f1499, %f1452;
	mov.f32 	%f1500, %f1452;
	mov.f32 	%f1501, %f1452;
	mov.f32 	%f1502, %f1452;
	mov.f32 	%f1503, %f1452;
	mov.f32 	%f1504, %f1452;
	mov.f32 	%f1505, %f1452;
	mov.f32 	%f1506, %f1452;
	mov.f32 	%f1507, %f1452;
	mov.f32 	%f1508, %f1452;
	mov.f32 	%f1509, %f1452;
	mov.f32 	%f1510, %f1452;
	mov.f32 	%f1511, %f1452;
	mov.f32 	%f1512, %f1452;
	mov.f32 	%f1513, %f1452;
	mov.f32 	%f1514, %f1452;
	mov.f32 	%f1515, %f1452;
$L__BB0_1:
	setp.gt.u32 	%p1, %r65, 2047;
	@%p1 bra 	$L__BB0_44;
	setp.eq.s32 	%p2, %r73, 0;
	mov.u32 	%r305, %r65;
	@%p2 bra 	$L__BB0_12;
	shr.u32 	%r74, %r65, 4;
	mov.u32 	%r75, %ctaid.y;
	shl.b32 	%r76, %r75, 7;
	add.s32 	%r77, %r74, %r76;
	setp.gt.u32 	%p3, %r77, 2047;
	mov.f32 	%f1516, 0f00000000;
	@%p3 bra 	$L__BB0_5;
	ld.param.u64 	%rd131, [_Z15sgemm_optimizedPKfS0_Pf_param_0];
	shl.b32 	%r82, %r77, 11;
	mov.u32 	%r83, %tid.x;
	and.b32  	%r84, %r83, 15;
	shl.b32 	%r85, %r304, 4;
	or.b32  	%r86, %r85, %r84;
	add.s32 	%r87, %r82, %r86;
	cvta.to.global.u64 	%rd10, %rd131;
	mul.wide.u32 	%rd11, %r87, 4;
	add.s64 	%rd12, %rd10, %rd11;
	ld.global.nc.f32 	%f1516, [%rd12];
$L__BB0_5:
	add.s32 	%r305, %r65, 256;
	shr.u32 	%r88, %r1, 8;
	add.s32 	%r89, %r88, 1;
	and.b32  	%r90, %r89, 3;
	setp.eq.s32 	%p4, %r90, 1;
	mov.u32 	%r92, _ZZ15sgemm_optimizedPKfS0_PfE2As;
	mad.lo.s32 	%r93, %r74, 80, %r92;
	mov.u32 	%r94, %tid.x;
	shl.b32 	%r95, %r94, 2;
	and.b32  	%r96, %r95, 60;
	add.s32 	%r97, %r93, %r96;
	st.shared.f32 	[%r97], %f1516;
	@%p4 bra 	$L__BB0_12;
	add.s32 	%r98, %r65, 256;
	shr.u32 	%r99, %r98, 4;
	add.s32 	%r102, %r99, %r76;
	setp.gt.u32 	%p5, %r102, 2047;
	mov.f32 	%f1517, 0f00000000;
	@%p5 bra 	$L__BB0_8;
	ld.param.u64 	%rd132, [_Z15sgemm_optimizedPKfS0_Pf_param_0];
	mov.u32 	%r105, %ctaid.y;
	shl.b32 	%r106, %r105, 7;
	add.s32 	%r107, %r99, %r106;
	shl.b32 	%r108, %r107, 11;
	mov.u32 	%r109, %tid.x;
	and.b32  	%r110, %r109, 15;
	shl.b32 	%r111, %r304, 4;
	or.b32  	%r112, %r111, %r110;
	add.s32 	%r113, %r108, %r112;
	cvta.to.global.u64 	%rd13, %rd132;
	mul.wide.u32 	%rd14, %r113, 4;
	add.s64 	%rd15, %rd13, %rd14;
	ld.global.nc.f32 	%f1517, [%rd15];
$L__BB0_8:
	add.s32 	%r305, %r65, 512;
	setp.eq.s32 	%p6, %r90, 2;
	mad.lo.s32 	%r120, %r99, 80, %r92;
	add.s32 	%r124, %r120, %r96;
	st.shared.f32 	[%r124], %f1517;
	@%p6 bra 	$L__BB0_12;
	add.s32 	%r125, %r65, 512;
	shr.u32 	%r126, %r125, 4;
	add.s32 	%r129, %r126, %r76;
	setp.gt.u32 	%p7, %r129, 2047;
	mov.f32 	%f1518, 0f00000000;
	@%p7 bra 	$L__BB0_11;
	ld.param.u64 	%rd133, [_Z15sgemm_optimizedPKfS0_Pf_param_0];
	mov.u32 	%r132, %ctaid.y;
	shl.b32 	%r133, %r132, 7;
	add.s32 	%r134, %r126, %r133;
	shl.b32 	%r135, %r134, 11;
	mov.u32 	%r136, %tid.x;
	and.b32  	%r137, %r136, 15;
	shl.b32 	%r138, %r304, 4;
	or.b32  	%r139, %r138, %r137;
	add.s32 	%r140, %r135, %r139;
	cvta.to.global.u64 	%rd16, %rd133;
	mul.wide.u32 	%rd17, %r140, 4;
	add.s64 	%rd18, %rd16, %rd17;
	ld.global.nc.f32 	%f1518, [%rd18];
$L__BB0_11:
	add.s32 	%r305, %r65, 768;
	mad.lo.s32 	%r144, %r126, 80, %r92;
	mov.u32 	%r145, %tid.x;
	shl.b32 	%r146, %r145, 2;
	and.b32  	%r147, %r146, 60;
	add.s32 	%r148, %r144, %r147;
	st.shared.f32 	[%r148], %f1518;
$L__BB0_12:
	setp.lt.u32 	%p8, %r1, 768;
	@%p8 bra 	$L__BB0_23;
	add.s32 	%r149, %r305, 768;
	shr.u32 	%r150, %r149, 4;
	mov.u32 	%r151, %tid.x;
	and.b32  	%r152, %r151, 15;
	shl.b32 	%r153, %r151, 2;
	and.b32  	%r154, %r153, 60;
	mov.u32 	%r155, _ZZ15sgemm_optimizedPKfS0_PfE2As;
	add.s32 	%r156, %r155, %r154;
	mad.lo.s32 	%r318, %r150, 80, %r156;
	shl.b32 	%r157, %r150, 11;
	mov.u32 	%r158, %ctaid.y;
	shl.b32 	%r159, %r158, 18;
	or.b32  	%r160, %r159, %r152;
	add.s32 	%r161, %r160, %r157;
	shl.b32 	%r162, %r304, 4;
	add.s32 	%r317, %r161, %r162;
	shl.b32 	%r163, %r158, 7;
	add.s32 	%r316, %r163, %r150;
	add.s32 	%r164, %r305, 512;
	shr.u32 	%r165, %r164, 4;
	mad.lo.s32 	%r315, %r165, 80, %r156;
	shl.b32 	%r166, %r165, 11;
	add.s32 	%r167, %r160, %r166;
	add.s32 	%r314, %r167, %r162;
	add.s32 	%r313, %r163, %r165;
	add.s32 	%r168, %r305, 256;
	shr.u32 	%r169, %r168, 4;
	mad.lo.s32 	%r312, %r169, 80, %r156;
	shl.b32 	%r170, %r169, 11;
	add.s32 	%r171, %r160, %r170;
	add.s32 	%r311, %r171, %r162;
	add.s32 	%r310, %r163, %r169;
	shr.u32 	%r172, %r305, 4;
	mad.lo.s32 	%r309, %r172, 80, %r156;
	shl.b32 	%r173, %r172, 11;
	add.s32 	%r174, %r160, %r173;
	add.s32 	%r308, %r174, %r162;
	add.s32 	%r307, %r163, %r172;
$L__BB0_14:
	setp.gt.u32 	%p9, %r307, 2047;
	mov.f32 	%f1522, 0f00000000;
	@%p9 bra 	$L__BB0_16;
	ld.param.u64 	%rd134, [_Z15sgemm_optimizedPKfS0_Pf_param_0];
	cvta.to.global.u64 	%rd19, %rd134;
	mul.wide.u32 	%rd20, %r308, 4;
	add.s64 	%rd21, %rd19, %rd20;
	ld.global.nc.f32 	%f1522, [%rd21];
$L__BB0_16:
	st.shared.f32 	[%r309], %f1522;
	setp.gt.u32 	%p10, %r310, 2047;
	mov.f32 	%f1523, 0f00000000;
	@%p10 bra 	$L__BB0_18;
	ld.param.u64 	%rd135, [_Z15sgemm_optimizedPKfS0_Pf_param_0];
	cvta.to.global.u64 	%rd22, %rd135;
	mul.wide.u32 	%rd23, %r311, 4;
	add.s64 	%rd24, %rd22, %rd23;
	ld.global.nc.f32 	%f1523, [%rd24];
$L__BB0_18:
	st.shared.f32 	[%r312], %f1523;
	setp.gt.u32 	%p11, %r313, 2047;
	mov.f32 	%f1524, 0f00000000;
	@%p11 bra 	$L__BB0_20;
	ld.param.u64 	%rd136, [_Z15sgemm_optimizedPKfS0_Pf_param_0];
	cvta.to.global.u64 	%rd25, %rd136;
	mul.wide.u32 	%rd26, %r314, 4;
	add.s64 	%rd27, %rd25, %rd26;
	ld.global.nc.f32 	%f1524, [%rd27];
$L__BB0_20:
	st.shared.f32 	[%r315], %f1524;
	setp.gt.u32 	%p12, %r316, 2047;
	mov.f32 	%f1525, 0f00000000;
	@%p12 bra 	$L__BB0_22;
	ld.param.u64 	%rd137, [_Z15sgemm_optimizedPKfS0_Pf_param_0];
	cvta.to.global.u64 	%rd28, %rd137;
	mul.wide.u32 	%rd29, %r317, 4;
	add.s64 	%rd30, %rd28, %rd29;
	ld.global.nc.f32 	%f1525, [%rd30];
$L__BB0_22:
	st.shared.f32 	[%r318], %f1525;
	add.s32 	%r40, %r305, 1024;
	add.s32 	%r318, %r318, 5120;
	add.s32 	%r317, %r317, 131072;
	add.s32 	%r316, %r316, 64;
	add.s32 	%r315, %r315, 5120;
	add.s32 	%r314, %r314, 131072;
	add.s32 	%r313, %r313, 64;
	add.s32 	%r312, %r312, 5120;
	add.s32 	%r311, %r311, 131072;
	add.s32 	%r310, %r310, 64;
	add.s32 	%r309, %r309, 5120;
	add.s32 	%r308, %r308, 131072;
	add.s32 	%r307, %r307, 64;
	setp.lt.u32 	%p13, %r305, 1024;
	mov.u32 	%r305, %r40;
	@%p13 bra 	$L__BB0_14;
$L__BB0_23:
	mov.u32 	%r306, %r65;
	@%p2 bra 	$L__BB0_33;
	and.b32  	%r181, %r65, 127;
	mov.u32 	%r182, %ctaid.x;
	shl.b32 	%r183, %r182, 7;
	or.b32  	%r184, %r181, %r183;
	setp.gt.s32 	%p15, %r184, 2047;
	mov.f32 	%f1519, 0f00000000;
	@%p15 bra 	$L__BB0_26;
	ld.param.u64 	%rd138, [_Z15sgemm_optimizedPKfS0_Pf_param_1];
	shr.u32 	%r185, %r65, 7;
	shl.b32 	%r186, %r304, 4;
	add.s32 	%r187, %r186, %r185;
	shl.b32 	%r188, %r187, 11;
	add.s32 	%r193, %r188, %r184;
	cvta.to.global.u64 	%rd31, %rd138;
	mul.wide.s32 	%rd32, %r193, 4;
	add.s64 	%rd33, %rd31, %rd32;
	ld.global.nc.f32 	%f1519, [%rd33];
$L__BB0_26:
	add.s32 	%r306, %r65, 256;
	shr.u32 	%r194, %r1, 8;
	add.s32 	%r195, %r194, 1;
	and.b32  	%r196, %r195, 3;
	setp.eq.s32 	%p16, %r196, 1;
	shr.u32 	%r197, %r65, 7;
	mov.u32 	%r198, _ZZ15sgemm_optimizedPKfS0_PfE2Bs;
	mad.lo.s32 	%r199, %r197, 528, %r198;
	shl.b32 	%r200, %r65, 2;
	and.b32  	%r201, %r200, 508;
	add.s32 	%r202, %r199, %r201;
	st.shared.f32 	[%r202], %f1519;
	@%p16 bra 	$L__BB0_33;
	mov.f32 	%f1520, 0f00000000;
	@%p15 bra 	$L__BB0_29;
	ld.param.u64 	%rd139, [_Z15sgemm_optimizedPKfS0_Pf_param_1];
	add.s32 	%r207, %r65, 256;
	shr.u32 	%r208, %r207, 7;
	shl.b32 	%r209, %r304, 4;
	add.s32 	%r210, %r209, %r208;
	shl.b32 	%r211, %r210, 11;
	add.s32 	%r216, %r211, %r184;
	cvta.to.global.u64 	%rd34, %rd139;
	mul.wide.s32 	%rd35, %r216, 4;
	add.s64 	%rd36, %rd34, %rd35;
	ld.global.nc.f32 	%f1520, [%rd36];
$L__BB0_29:
	add.s32 	%r306, %r65, 512;
	setp.eq.s32 	%p18, %r196, 2;
	add.s32 	%r220, %r65, 256;
	shr.u32 	%r221, %r220, 7;
	mad.lo.s32 	%r223, %r221, 528, %r198;
	add.s32 	%r226, %r223, %r201;
	st.shared.f32 	[%r226], %f1520;
	@%p18 bra 	$L__BB0_33;
	mov.f32 	%f1521, 0f00000000;
	@%p15 bra 	$L__BB0_32;
	ld.param.u64 	%rd140, [_Z15sgemm_optimizedPKfS0_Pf_param_1];
	add.s32 	%r231, %r65, 512;
	shr.u32 	%r232, %r231, 7;
	shl.b32 	%r233, %r304, 4;
	add.s32 	%r234, %r233, %r232;
	shl.b32 	%r235, %r234, 11;
	add.s32 	%r240, %r235, %r184;
	cvta.to.global.u64 	%rd37, %rd140;
	mul.wide.s32 	%rd38, %r240, 4;
	add.s64 	%rd39, %rd37, %rd38;
	ld.global.nc.f32 	%f1521, [%rd39];
$L__BB0_32:
	add.s32 	%r306, %r65, 768;
	add.s32 	%r241, %r65, 512;
	shr.u32 	%r242, %r241, 7;
	mad.lo.s32 	%r244, %r242, 528, %r198;
	add.s32 	%r247, %r244, %r201;
	st.shared.f32 	[%r247], %f1521;
$L__BB0_33:
	@%p8 bra 	$L__BB0_44;
	and.b32  	%r248, %r306, 127;
	mov.u32 	%r249, %ctaid.x;
	shl.b32 	%r250, %r249, 7;
	or.b32  	%r25, %r248, %r250;
	shl.b32 	%r251, %r306, 2;
	and.b32  	%r252, %r251, 508;
	mov.u32 	%r253, _ZZ15sgemm_optimizedPKfS0_PfE2Bs;
	add.s32 	%r26, %r253, %r252;
$L__BB0_35:
	setp.gt.s32 	%p21, %r25, 2047;
	mov.f32 	%f1526, 0f00000000;
	@%p21 bra 	$L__BB0_37;
	ld.param.u64 	%rd141, [_Z15sgemm_optimizedPKfS0_Pf_param_1];
	shr.u32 	%r254, %r306, 7;
	shl.b32 	%r255, %r304, 4;
	add.s32 	%r256, %r255, %r254;
	shl.b32 	%r257, %r256, 11;
	add.s32 	%r258, %r257, %r25;
	cvta.to.global.u64 	%rd40, %rd141;
	mul.wide.s32 	%rd41, %r258, 4;
	add.s64 	%rd42, %rd40, %rd41;
	ld.global.nc.f32 	%f1526, [%rd42];
$L__BB0_37:
	shr.u32 	%r259, %r306, 7;
	mad.lo.s32 	%r260, %r259, 528, %r26;
	st.shared.f32 	[%r260], %f1526;
	mov.f32 	%f1527, 0f00000000;
	@%p21 bra 	$L__BB0_39;
	ld.param.u64 	%rd142, [_Z15sgemm_optimizedPKfS0_Pf_param_1];
	add.s32 	%r261, %r306, 256;
	shr.u32 	%r262, %r261, 7;
	shl.b32 	%r263, %r304, 4;
	add.s32 	%r264, %r263, %r262;
	shl.b32 	%r265, %r264, 11;
	add.s32 	%r266, %r265, %r25;
	cvta.to.global.u64 	%rd43, %rd142;
	mul.wide.s32 	%rd44, %r266, 4;
	add.s64 	%rd45, %rd43, %rd44;
	ld.global.nc.f32 	%f1527, [%rd45];
$L__BB0_39:
	add.s32 	%r267, %r306, 256;
	shr.u32 	%r268, %r267, 7;
	mad.lo.s32 	%r269, %r268, 528, %r26;
	st.shared.f32 	[%r269], %f1527;
	mov.f32 	%f1528, 0f00000000;
	@%p21 bra 	$L__BB0_41;
	ld.param.u64 	%rd143, [_Z15sgemm_optimizedPKfS0_Pf_param_1];
	add.s32 	%r270, %r306, 512;
	shr.u32 	%r271, %r270, 7;
	shl.b32 	%r272, %r304, 4;
	add.s32 	%r273, %r272, %r271;
	shl.b32 	%r274, %r273, 11;
	add.s32 	%r275, %r274, %r25;
	cvta.to.global.u64 	%rd46, %rd143;
	mul.wide.s32 	%rd47, %r275, 4;
	add.s64 	%rd48, %rd46, %rd47;
	ld.global.nc.f32 	%f1528, [%rd48];
$L__BB0_41:
	add.s32 	%r276, %r306, 512;
	shr.u32 	%r277, %r276, 7;
	mad.lo.s32 	%r278, %r277, 528, %r26;
	st.shared.f32 	[%r278], %f1528;
	mov.f32 	%f1529, 0f00000000;
	@%p21 bra 	$L__BB0_43;
	ld.param.u64 	%rd144, [_Z15sgemm_optimizedPKfS0_Pf_param_1];
	add.s32 	%r279, %r306, 768;
	shr.u32 	%r280, %r279, 7;
	shl.b32 	%r281, %r304, 4;
	add.s32 	%r282, %r281, %r280;
	shl.b32 	%r283, %r282, 11;
	add.s32 	%r284, %r283, %r25;
	cvta.to.global.u64 	%rd49, %rd144;
	mul.wide.s32 	%rd50, %r284, 4;
	add.s64 	%rd51, %rd49, %rd50;
	ld.global.nc.f32 	%f1529, [%rd51];
$L__BB0_43:
	add.s32 	%r285, %r306, 768;
	shr.u32 	%r286, %r285, 7;
	mad.lo.s32 	%r287, %r286, 528, %r26;
	st.shared.f32 	[%r287], %f1529;
	add.s32 	%r54, %r306, 1024;
	setp.lt.u32 	%p25, %r306, 1024;
	mov.u32 	%r306, %r54;
	@%p25 bra 	$L__BB0_35;
$L__BB0_44:
	bar.sync 	0;
	mov.u32 	%r288, %tid.y;
	shl.b32 	%r55, %r288, 4;
	mov.u32 	%r289, _ZZ15sgemm_optimizedPKfS0_PfE2As;
	mad.lo.s32 	%r290, %r288, 1280, %r289;
	ld.shared.f32 	%f172, [%r290];
	ld.shared.f32 	%f173, [%r290+80];
	ld.shared.f32 	%f174, [%r290+160];
	ld.shared.f32 	%f175, [%r290+240];
	ld.shared.f32 	%f176, [%r290+320];
	ld.shared.f32 	%f177, [%r290+400];
	ld.shared.f32 	%f178, [%r290+480];
	ld.shared.f32 	%f179, [%r290+560];
	ld.shared.f32 	%f180, [%r290+640];
	ld.shared.f32 	%f181, [%r290+720];
	ld.shared.f32 	%f182, [%r290+800];
	ld.shared.f32 	%f183, [%r290+880];
	ld.shared.f32 	%f184, [%r290+960];
	ld.shared.f32 	%f185, [%r290+1040];
	ld.shared.f32 	%f186, [%r290+1120];
	ld.shared.f32 	%f187, [%r290+1200];
	mov.u32 	%r291, %tid.x;
	shl.b32 	%r56, %r291, 2;
	shl.b32 	%r292, %r291, 4;
	mov.u32 	%r293, _ZZ15sgemm_optimizedPKfS0_PfE2Bs;
	add.s32 	%r294, %r293, %r292;
	ld.shared.f32 	%f188, [%r294];
	ld.shared.f32 	%f189, [%r294+4];
	ld.shared.f32 	%f190, [%r294+8];
	ld.shared.f32 	%f191, [%r294+12];
	fma.rn.f32 	%f192, %f172, %f188, %f1495;
	fma.rn.f32 	%f193, %f172, %f189, %f1494;
	fma.rn.f32 	%f194, %f172, %f190, %f1493;
	fma.rn.f32 	%f195, %f172, %f191, %f1492;
	fma.rn.f32 	%f196, %f173, %f188, %f1491;
	fma.rn.f32 	%f197, %f173, %f189, %f1490;
	fma.rn.f32 	%f198, %f173, %f190, %f1489;
	fma.rn.f32 	%f199, %f173, %f191, %f1488;
	fma.rn.f32 	%f200, %f174, %f188, %f1487;
	fma.rn.f32 	%f201, %f174, %f189, %f1486;
	fma.rn.f32 	%f202, %f174, %f190, %f1485;
	fma.rn.f32 	%f203, %f174, %f191, %f1484;
	fma.rn.f32 	%f204, %f175, %f188, %f1483;
	fma.rn.f32 	%f205, %f175, %f189, %f1482;
	fma.rn.f32 	%f206, %f175, %f190, %f1481;
	fma.rn.f32 	%f207, %f175, %f191, %f1480;
	fma.rn.f32 	%f208, %f176, %f188, %f1479;
	fma.rn.f32 	%f209, %f176, %f189, %f1478;
	fma.rn.f32 	%f210, %f176, %f190, %f1477;
	fma.rn.f32 	%f211, %f176, %f191, %f1476;
	fma.rn.f32 	%f212, %f177, %f188, %f1475;
	fma.rn.f32 	%f213, %f177, %f189, %f1474;
	fma.rn.f32 	%f214, %f177, %f190, %f1473;
	fma.rn.f32 	%f215, %f177, %f191, %f1472;
	fma.rn.f32 	%f216, %f178, %f188, %f1471;
	fma.rn.f32 	%f217, %f178, %f189, %f1470;
	fma.rn.f32 	%f218, %f178, %f190, %f1469;
	fma.rn.f32 	%f219, %f178, %f191, %f1468;
	fma.rn.f32 	%f220, %f179, %f188, %f1467;
	fma.rn.f32 	%f221, %f179, %f189, %f1466;
	fma.rn.f32 	%f222, %f179, %f190, %f1465;
	fma.rn.f32 	%f223, %f179, %f191, %f1464;
	fma.rn.f32 	%f224, %f180, %f188, %f1463;
	fma.rn.f32 	%f225, %f180, %f189, %f1462;
	fma.rn.f32 	%f226, %f180, %f190, %f1461;
	fma.rn.f32 	%f227, %f180, %f191, %f1460;
	fma.rn.f32 	%f228, %f181, %f188, %f1459;
	fma.rn.f32 	%f229, %f181, %f189, %f1458;
	fma.rn.f32 	%f230, %f181, %f190, %f1457;
	fma.rn.f32 	%f231, %f181, %f191, %f1456;
	fma.rn.f32 	%f232, %f182, %f188, %f1455;
	fma.rn.f32 	%f233, %f182, %f189, %f1454;
	fma.rn.f32 	%f234, %f182, %f190, %f1453;
	fma.rn.f32 	%f235, %f182, %f191, %f1452;
	fma.rn.f32 	%f236, %f183, %f188, %f1496;
	fma.rn.f32 	%f237, %f183, %f189, %f1497;
	fma.rn.f32 	%f238, %f183, %f190, %f1498;
	fma.rn.f32 	%f239, %f183, %f191, %f1499;
	fma.rn.f32 	%f240, %f184, %f188, %f1500;
	fma.rn.f32 	%f241, %f184, %f189, %f1501;
	fma.rn.f32 	%f242, %f184, %f190, %f1502;
	fma.rn.f32 	%f243, %f184, %f191, %f1503;
	fma.rn.f32 	%f244, %f185, %f188, %f1504;
	fma.rn.f32 	%f245, %f185, %f189, %f1505;
	fma.rn.f32 	%f246, %f185, %f190, %f1506;
	fma.rn.f32 	%f247, %f185, %f191, %f1507;
	fma.rn.f32 	%f248, %f186, %f188, %f1508;
	fma.rn.f32 	%f249, %f186, %f189, %f1509;
	fma.rn.f32 	%f250, %f186, %f190, %f1510;
	fma.rn.f32 	%f251, %f186, %f191, %f1511;
	fma.rn.f32 	%f252, %f187, %f188, %f1512;
	fma.rn.f32 	%f253, %f187, %f189, %f1513;
	fma.rn.f32 	%f254, %f187, %f190, %f1514;
	fma.rn.f32 	%f255, %f187, %f191, %f1515;
	ld.shared.f32 	%f256, [%r290+4];
	ld.shared.f32 	%f257, [%r290+84];
	ld.shared.f32 	%f258, [%r290+164];
	ld.shared.f32 	%f259, [%r290+244];
	ld.shared.f32 	%f260, [%r290+324];
	ld.shared.f32 	%f261, [%r290+404];
	ld.shared.f32 	%f262, [%r290+484];
	ld.shared.f32 	%f263, [%r290+564];
	ld.shared.f32 	%f264, [%r290+644];
	ld.shared.f32 	%f265, [%r290+724];
	ld.shared.f32 	%f266, [%r290+804];
	ld.shared.f32 	%f267, [%r290+884];
	ld.shared.f32 	%f268, [%r290+964];
	ld.shared.f32 	%f269, [%r290+1044];
	ld.shared.f32 	%f270, [%r290+1124];
	ld.shared.f32 	%f271, [%r290+1204];
	ld.shared.f32 	%f272, [%r294+528];
	ld.shared.f32 	%f273, [%r294+532];
	ld.shared.f32 	%f274, [%r294+536];
	ld.shared.f32 	%f275, [%r294+540];
	fma.rn.f32 	%f276, %f256, %f272, %f192;
	fma.rn.f32 	%f277, %f256, %f273, %f193;
	fma.rn.f32 	%f278, %f256, %f274, %f194;
	fma.rn.f32 	%f279, %f256, %f275, %f195;
	fma.rn.f32 	%f280, %f257, %f272, %f196;
	fma.rn.f32 	%f281, %f257, %f273, %f197;
	fma.rn.f32 	%f282, %f257, %f274, %f198;
	fma.rn.f32 	%f283, %f257, %f275, %f199;
	fma.rn.f32 	%f284, %f258, %f272, %f200;
	fma.rn.f32 	%f285, %f258, %f273, %f201;
	fma.rn.f32 	%f286, %f258, %f274, %f202;
	fma.rn.f32 	%f287, %f258, %f275, %f203;
	fma.rn.f32 	%f288, %f259, %f272, %f204;
	fma.rn.f32 	%f289, %f259, %f273, %f205;
	fma.rn.f32 	%f290, %f259, %f274, %f206;
	fma.rn.f32 	%f291, %f259, %f275, %f207;
	fma.rn.f32 	%f292, %f260, %f272, %f208;
	fma.rn.f32 	%f293, %f260, %f273, %f209;
	fma.rn.f32 	%f294, %f260, %f274, %f210;
	fma.rn.f32 	%f295, %f260, %f275, %f211;
	fma.rn.f32 	%f296, %f261, %f272, %f212;
	fma.rn.f32 	%f297, %f261, %f273, %f213;
	fma.rn.f32 	%f298, %f261, %f274, %f214;
	fma.rn.f32 	%f299, %f261, %f275, %f215;
	fma.rn.f32 	%f300, %f262, %f272, %f216;
	fma.rn.f32 	%f301, %f262, %f273, %f217;
	fma.rn.f32 	%f302, %f262, %f274, %f218;
	fma.rn.f32 	%f303, %f262, %f275, %f219;
	fma.rn.f32 	%f304, %f263, %f272, %f220;
	fma.rn.f32 	%f305, %f263, %f273, %f221;
	fma.rn.f32 	%f306, %f263, %f274, %f222;
	fma.rn.f32 	%f307, %f263, %f275, %f223;
	fma.rn.f32 	%f308, %f264, %f272, %f224;
	fma.rn.f32 	%f309, %f264, %f273, %f225;
	fma.rn.f32 	%f310, %f264, %f274, %f226;
	fma.rn.f32 	%f311, %f264, %f275, %f227;
	fma.rn.f32 	%f312, %f265, %f272, %f228;
	fma.rn.f32 	%f313, %f265, %f273, %f229;
	fma.rn.f32 	%f314, %f265, %f274, %f230;
	fma.rn.f32 	%f315, %f265, %f275, %f231;
	fma.rn.f32 	%f316, %f266, %f272, %f232;
	fma.rn.f32 	%f317, %f266, %f273, %f233;
	fma.rn.f32 	%f318, %f266, %f274, %f234;
	fma.rn.f32 	%f319, %f266, %f275, %f235;
	fma.rn.f32 	%f320, %f267, %f272, %f236;
	fma.rn.f32 	%f321, %f267, %f273, %f237;
	fma.rn.f32 	%f322, %f267, %f274, %f238;
	fma.rn.f32 	%f323, %f267, %f275, %f239;
	fma.rn.f32 	%f324, %f268, %f272, %f240;
	fma.rn.f32 	%f325, %f268, %f273, %f241;
	fma.rn.f32 	%f326, %f268, %f274, %f242;
	fma.rn.f32 	%f327, %f268, %f275, %f243;
	fma.rn.f32 	%f328, %f269, %f272, %f244;
	fma.rn.f32 	%f329, %f269, %f273, %f245;
	fma.rn.f32 	%f330, %f269, %f274, %f246;
	fma.rn.f32 	%f331, %f269, %f275, %f247;
	fma.rn.f32 	%f332, %f270, %f272, %f248;
	fma.rn.f32 	%f333, %f270, %f273, %f249;
	fma.rn.f32 	%f334, %f270, %f274, %f250;
	fma.rn.f32 	%f335, %f270, %f275, %f251;
	fma.rn.f32 	%f336, %f271, %f272, %f252;
	fma.rn.f32 	%f337, %f271, %f273, %f253;
	fma.rn.f32 	%f338, %f271, %f274, %f254;
	fma.rn.f32 	%f339, %f271, %f275, %f255;
	ld.shared.f32 	%f340, [%r290+8];
	ld.shared.f32 	%f341, [%r290+88];
	ld.shared.f32 	%f342, [%r290+168];
	ld.shared.f32 	%f343, [%r290+248];
	ld.shared.f32 	%f344, [%r290+328];
	ld.shared.f32 	%f345, [%r290+408];
	ld.shared.f32 	%f346, [%r290+488];
	ld.shared.f32 	%f347, [%r290+568];
	ld.shared.f32 	%f348, [%r290+648];
	ld.shared.f32 	%f349, [%r290+728];
	ld.shared.f32 	%f350, [%r290+808];
	ld.shared.f32 	%f351, [%r290+888];
	ld.shared.f32 	%f352, [%r290+968];
	ld.shared.f32 	%f353, [%r290+1048];
	ld.shared.f32 	%f354, [%r290+1128];
	ld.shared.f32 	%f355, [%r290+1208];
	ld.shared.f32 	%f356, [%r294+1056];
	ld.shared.f32 	%f357, [%r294+1060];
	ld.shared.f32 	%f358, [%r294+1064];
	ld.shared.f32 	%f359, [%r294+1068];
	fma.rn.f32 	%f360, %f340, %f356, %f276;
	fma.rn.f32 	%f361, %f340, %f357, %f277;
	fma.rn.f32 	%f362, %f340, %f358, %f278;
	fma.rn.f32 	%f363, %f340, %f359, %f279;
	fma.rn.f32 	%f364, %f341, %f356, %f280;
	fma.rn.f32 	%f365, %f341, %f357, %f281;
	fma.rn.f32 	%f366, %f341, %f358, %f282;
	fma.rn.f32 	%f367, %f341, %f359, %f283;
	fma.rn.f32 	%f368, %f342, %f356, %f284;
	fma.rn.f32 	%f369, %f342, %f357, %f285;
	fma.rn.f32 	%f370, %f342, %f358, %f286;
	fma.rn.f32 	%f371, %f342, %f359, %f287;
	fma.rn.f32 	%f372, %f343, %f356, %f288;
	fma.rn.f32 	%f373, %f343, %f357, %f289;
	fma.rn.f32 	%f374, %f343, %f358, %f290;
	fma.rn.f32 	%f375, %f343, %f359, %f291;
	fma.rn.f32 	%f376, %f344, %f356, %f292;
	fma.rn.f32 	%f377, %f344, %f357, %f293;
	fma.rn.f32 	%f378, %f344, %f358, %f294;
	fma.rn.f32 	%f379, %f344, %f359, %f295;
	fma.rn.f32 	%f380, %f345, %f356, %f296;
	fma.rn.f32 	%f381, %f345, %f357, %f297;
	fma.rn.f32 	%f382, %f345, %f358, %f298;
	fma.rn.f32 	%f383, %f345, %f359, %f299;
	fma.rn.f32 	%f384, %f346, %f356, %f300;
	fma.rn.f32 	%f385, %f346, %f357, %f301;
	fma.rn.f32 	%f386, %f346, %f358, %f302;
	fma.rn.f32 	%f387, %f346, %f359, %f303;
	fma.rn.f32 	%f388, %f347, %f356, %f304;
	fma.rn.f32 	%f389, %f347, %f357, %f305;
	fma.rn.f32 	%f390, %f347, %f358, %f306;
	fma.rn.f32 	%f391, %f347, %f359, %f307;
	fma.rn.f32 	%f392, %f348, %f356, %f308;
	fma.rn.f32 	%f393, %f348, %f357, %f309;
	fma.rn.f32 	%f394, %f348, %f358, %f310;
	fma.rn.f32 	%f395, %f348, %f359, %f311;
	fma.rn.f32 	%f396, %f349, %f356, %f312;
	fma.rn.f32 	%f397, %f349, %f357, %f313;
	fma.rn.f32 	%f398, %f349, %f358, %f314;
	fma.rn.f32 	%f399, %f349, %f359, %f315;
	fma.rn.f32 	%f400, %f350, %f356, %f316;
	fma.rn.f32 	%f401, %f350, %f357, %f317;
	fma.rn.f32 	%f402, %f350, %f358, %f318;
	fma.rn.f32 	%f403, %f350, %f359, %f319;
	fma.rn.f32 	%f404, %f351, %f356, %f320;
	fma.rn.f32 	%f405, %f351, %f357, %f321;
	fma.rn.f32 	%f406, %f351, %f358, %f322;
	fma.rn.f32 	%f407, %f351, %f359, %f323;
	fma.rn.f32 	%f408, %f352, %f356, %f324;
	fma.rn.f32 	%f409, %f352, %f357, %f325;
	fma.rn.f32 	%f410, %f352, %f358, %f326;
	fma.rn.f32 	%f411, %f352, %f359, %f327;
	fma.rn.f32 	%f412, %f353, %f356, %f328;
	fma.rn.f32 	%f413, %f353, %f357, %f329;
	fma.rn.f32 	%f414, %f353, %f358, %f330;
	fma.rn.f32 	%f415, %f353, %f359, %f331;
	fma.rn.f32 	%f416, %f354, %f356, %f332;
	fma.rn.f32 	%f417, %f354, %f357, %f333;
	fma.rn.f32 	%f418, %f354, %f358, %f334;
	fma.rn.f32 	%f419, %f354, %f359, %f335;
	fma.rn.f32 	%f420, %f355, %f356, %f336;
	fma.rn.f32 	%f421, %f355, %f357, %f337;
	fma.rn.f32 	%f422, %f355, %f358, %f338;
	fma.rn.f32 	%f423, %f355, %f359, %f339;
	ld.shared.f32 	%f424, [%r290+12];
	ld.shared.f32 	%f425, [%r290+92];
	ld.shared.f32 	%f426, [%r290+172];
	ld.shared.f32 	%f427, [%r290+252];
	ld.shared.f32 	%f428, [%r290+332];
	ld.shared.f32 	%f429, [%r290+412];
	ld.shared.f32 	%f430, [%r290+492];
	ld.shared.f32 	%f431, [%r290+572];
	ld.shared.f32 	%f432, [%r290+652];
	ld.shared.f32 	%f433, [%r290+732];
	ld.shared.f32 	%f434, [%r290+812];
	ld.shared.f32 	%f435, [%r290+892];
	ld.shared.f32 	%f436, [%r290+972];
	ld.shared.f32 	%f437, [%r290+1052];
	ld.shared.f32 	%f438, [%r290+1132];
	ld.shared.f32 	%f439, [%r290+1212];
	ld.shared.f32 	%f440, [%r294+1584];
	ld.shared.f32 	%f441, [%r294+1588];
	ld.shared.f32 	%f442, [%r294+1592];
	ld.shared.f32 	%f443, [%r294+1596];
	fma.rn.f32 	%f444, %f424, %f440, %f360;
	fma.rn.f32 	%f445, %f424, %f441, %f361;
	fma.rn.f32 	%f446, %f424, %f442, %f362;
	fma.rn.f32 	%f447, %f424, %f443, %f363;
	fma.rn.f32 	%f448, %f425, %f440, %f364;
	fma.rn.f32 	%f449, %f425, %f441, %f365;
	fma.rn.f32 	%f450, %f425, %f442, %f366;
	fma.rn.f32 	%f451, %f425, %f443, %f367;
	fma.rn.f32 	%f452, %f426, %f440, %f368;
	fma.rn.f32 	%f453, %f426, %f441, %f369;
	fma.rn.f32 	%f454, %f426, %f442, %f370;
	fma.rn.f32 	%f455, %f426, %f443, %f371;
	fma.rn.f32 	%f456, %f427, %f440, %f372;
	fma.rn.f32 	%f457, %f427, %f441, %f373;
	fma.rn.f32 	%f458, %f427, %f442, %f374;
	fma.rn.f32 	%f459, %f427, %f443, %f375;
	fma.rn.f32 	%f460, %f428, %f440, %f376;
	fma.rn.f32 	%f461, %f428, %f441, %f377;
	fma.rn.f32 	%f462, %f428, %f442, %f378;
	fma.rn.f32 	%f463, %f428, %f443, %f379;
	fma.rn.f32 	%f464, %f429, %f440, %f380;
	fma.rn.f32 	%f465, %f429, %f441, %f381;
	fma.rn.f32 	%f466, %f429, %f442, %f382;
	fma.rn.f32 	%f467, %f429, %f443, %f383;
	fma.rn.f32 	%f468, %f430, %f440, %f384;
	fma.rn.f32 	%f469, %f430, %f441, %f385;
	fma.rn.f32 	%f470, %f430, %f442, %f386;
	fma.rn.f32 	%f471, %f430, %f443, %f387;
	fma.rn.f32 	%f472, %f431, %f440, %f388;
	fma.rn.f32 	%f473, %f431, %f441, %f389;
	fma.rn.f32 	%f474, %f431, %f442, %f390;
	fma.rn.f32 	%f475, %f431, %f443, %f391;
	fma.rn.f32 	%f476, %f432, %f440, %f392;
	fma.rn.f32 	%f477, %f432, %f441, %f393;
	fma.rn.f32 	%f478, %f432, %f442, %f394;
	fma.rn.f32 	%f479, %f432, %f443, %f395;
	fma.rn.f32 	%f480, %f433, %f440, %f396;
	fma.rn.f32 	%f481, %f433, %f441, %f397;
	fma.rn.f32 	%f482, %f433, %f442, %f398;
	fma.rn.f32 	%f483, %f433, %f443, %f399;
	fma.rn.f32 	%f484, %f434, %f440, %f400;
	fma.rn.f32 	%f485, %f434, %f441, %f401;
	fma.rn.f32 	%f486, %f434, %f442, %f402;
	fma.rn.f32 	%f487, %f434, %f443, %f403;
	fma.rn.f32 	%f488, %f435, %f440, %f404;
	fma.rn.f32 	%f489, %f435, %f441, %f405;
	fma.rn.f32 	%f490, %f435, %f442, %f406;
	fma.rn.f32 	%f491, %f435, %f443, %f407;
	fma.rn.f32 	%f492, %f436, %f440, %f408;
	fma.rn.f32 	%f493, %f436, %f441, %f409;
	fma.rn.f32 	%f494, %f436, %f442, %f410;
	fma.rn.f32 	%f495, %f436, %f443, %f411;
	fma.rn.f32 	%f496, %f437, %f440, %f412;
	fma.rn.f32 	%f497, %f437, %f441, %f413;
	fma.rn.f32 	%f498, %f437, %f442, %f414;
	fma.rn.f32 	%f499, %f437, %f443, %f415;
	fma.rn.f32 	%f500, %f438, %f440, %f416;
	fma.rn.f32 	%f501, %f438, %f441, %f417;
	fma.rn.f32 	%f502, %f438, %f442, %f418;
	fma.rn.f32 	%f503, %f438, %f443, %f419;
	fma.rn.f32 	%f504, %f439, %f440, %f420;
	fma.rn.f32 	%f505, %f439, %f441, %f421;
	fma.rn.f32 	%f506, %f439, %f442, %f422;
	fma.rn.f32 	%f507, %f439, %f443, %f423;
	ld.shared.f32 	%f508, [%r290+16];
	ld.shared.f32 	%f509, [%r290+96];
	ld.shared.f32 	%f510, [%r290+176];
	ld.shared.f32 	%f511, [%r290+256];
	ld.shared.f32 	%f512, [%r290+336];
	ld.shared.f32 	%f513, [%r290+416];
	ld.shared.f32 	%f514, [%r290+496];
	ld.shared.f32 	%f515, [%r290+576];
	ld.shared.f32 	%f516, [%r290+656];
	ld.shared.f32 	%f517, [%r290+736];
	ld.shared.f32 	%f518, [%r290+816];
	ld.shared.f32 	%f519, [%r290+896];
	ld.shared.f32 	%f520, [%r290+976];
	ld.shared.f32 	%f521, [%r290+1056];
	ld.shared.f32 	%f522, [%r290+1136];
	ld.shared.f32 	%f523, [%r290+1216];
	ld.shared.f32 	%f524, [%r294+2112];
	ld.shared.f32 	%f525, [%r294+2116];
	ld.shared.f32 	%f526, [%r294+2120];
	ld.shared.f32 	%f527, [%r294+2124];
	fma.rn.f32 	%f528, %f508, %f524, %f444;
	fma.rn.f32 	%f529, %f508, %f525, %f445;
	fma.rn.f32 	%f530, %f508, %f526, %f446;
	fma.rn.f32 	%f531, %f508, %f527, %f447;
	fma.rn.f32 	%f532, %f509, %f524, %f448;
	fma.rn.f32 	%f533, %f509, %f525, %f449;
	fma.rn.f32 	%f534, %f509, %f526, %f450;
	fma.rn.f32 	%f535, %f509, %f527, %f451;
	fma.rn.f32 	%f536, %f510, %f524, %f452;
	fma.rn.f32 	%f537, %f510, %f525, %f453;
	fma.rn.f32 	%f538, %f510, %f526, %f454;
	fma.rn.f32 	%f539, %f510, %f527, %f455;
	fma.rn.f32 	%f540, %f511, %f524, %f456;
	fma.rn.f32 	%f541, %f511, %f525, %f457;
	fma.rn.f32 	%f542, %f511, %f526, %f458;
	fma.rn.f32 	%f543, %f511, %f527, %f459;
	fma.rn.f32 	%f544, %f512, %f524, %f460;
	fma.rn.f32 	%f545, %f512, %f525, %f461;
	fma.rn.f32 	%f546, %f512, %f526, %f462;
	fma.rn.f32 	%f547, %f512, %f527, %f463;
	fma.rn.f32 	%f548, %f513, %f524, %f464;
	fma.rn.f32 	%f549, %f513, %f525, %f465;
	fma.rn.f32 	%f550, %f513, %f526, %f466;
	fma.rn.f32 	%f551, %f513, %f527, %f467;
	fma.rn.f32 	%f552, %f514, %f524, %f468;
	fma.rn.f32 	%f553, %f514, %f525, %f469;
	fma.rn.f32 	%f554, %f514, %f526, %f470;
	fma.rn.f32 	%f555, %f514, %f527, %f471;
	fma.rn.f32 	%f556, %f515, %f524, %f472;
	fma.rn.f32 	%f557, %f515, %f525, %f473;
	fma.rn.f32 	%f558, %f515, %f526, %f474;
	fma.rn.f32 	%f559, %f515, %f527, %f475;
	fma.rn.f32 	%f560, %f516, %f524, %f476;
	fma.rn.f32 	%f561, %f516, %f525, %f477;
	fma.rn.f32 	%f562, %f516, %f526, %f478;
	fma.rn.f32 	%f563, %f516, %f527, %f479;
	fma.rn.f32 	%f564, %f517, %f524, %f480;
	fma.rn.f32 	%f565, %f517, %f525, %f481;
	fma.rn.f32 	%f566, %f517, %f526, %f482;
	fma.rn.f32 	%f567, %f517, %f527, %f483;
	fma.rn.f32 	%f568, %f518, %f524, %f484;
	fma.rn.f32 	%f569, %f518, %f525, %f485;
	fma.rn.f32 	%f570, %f518, %f526, %f486;
	fma.rn.f32 	%f571, %f518, %f527, %f487;
	fma.rn.f32 	%f572, %f519, %f524, %f488;
	fma.rn.f32 	%f573, %f519, %f525, %f489;
	fma.rn.f32 	%f574, %f519, %f526, %f490;
	fma.rn.f32 	%f575, %f519, %f527, %f491;
	fma.rn.f32 	%f576, %f520, %f524, %f492;
	fma.rn.f32 	%f577, %f520, %f525, %f493;
	fma.rn.f32 	%f578, %f520, %f526, %f494;
	fma.rn.f32 	%f579, %f520, %f527, %f495;
	fma.rn.f32 	%f580, %f521, %f524, %f496;
	fma.rn.f32 	%f581, %f521, %f525, %f497;
	fma.rn.f32 	%f582, %f521, %f526, %f498;
	fma.rn.f32 	%f583, %f521, %f527, %f499;
	fma.rn.f32 	%f584, %f522, %f524, %f500;
	fma.rn.f32 	%f585, %f522, %f525, %f501;
	fma.rn.f32 	%f586, %f522, %f526, %f502;
	fma.rn.f32 	%f587, %f522, %f527, %f503;
	fma.rn.f32 	%f588, %f523, %f524, %f504;
	fma.rn.f32 	%f589, %f523, %f525, %f505;
	fma.rn.f32 	%f590, %f523, %f526, %f506;
	fma.rn.f32 	%f591, %f523, %f527, %f507;
	ld.shared.f32 	%f592, [%r290+20];
	ld.shared.f32 	%f593, [%r290+100];
	ld.shared.f32 	%f594, [%r290+180];
	ld.shared.f32 	%f595, [%r290+260];
	ld.shared.f32 	%f596, [%r290+340];
	ld.shared.f32 	%f597, [%r290+420];
	ld.shared.f32 	%f598, [%r290+500];
	ld.shared.f32 	%f599, [%r290+580];
	ld.shared.f32 	%f600, [%r290+660];
	ld.shared.f32 	%f601, [%r290+740];
	ld.shared.f32 	%f602, [%r290+820];
	ld.shared.f32 	%f603, [%r290+900];
	ld.shared.f32 	%f604, [%r290+980];
	ld.shared.f32 	%f605, [%r290+1060];
	ld.shared.f32 	%f606, [%r290+1140];
	ld.shared.f32 	%f607, [%r290+1220];
	ld.shared.f32 	%f608, [%r294+2640];
	ld.shared.f32 	%f609, [%r294+2644];
	ld.shared.f32 	%f610, [%r294+2648];
	ld.shared.f32 	%f611, [%r294+2652];
	fma.rn.f32 	%f612, %f592, %f608, %f528;
	fma.rn.f32 	%f613, %f592, %f609, %f529;
	fma.rn.f32 	%f614, %f592, %f610, %f530;
	fma.rn.f32 	%f615, %f592, %f611, %f531;
	fma.rn.f32 	%f616, %f593, %f608, %f532;
	fma.rn.f32 	%f617, %f593, %f609, %f533;
	fma.rn.f32 	%f618, %f593, %f610, %f534;
	fma.rn.f32 	%f619, %f593, %f611, %f535;
	fma.rn.f32 	%f620, %f594, %f608, %f536;
	fma.rn.f32 	%f621, %f594, %f609, %f537;
	fma.rn.f32 	%f622, %f594, %f610, %f538;
	fma.rn.f32 	%f623, %f594, %f611, %f539;
	fma.rn.f32 	%f624, %f595, %f608, %f540;
	fma.rn.f32 	%f625, %f595, %f609, %f541;
	fma.rn.f32 	%f626, %f595, %f610, %f542;
	fma.rn.f32 	%f627, %f595, %f611, %f543;
	fma.rn.f32 	%f628, %f596, %f608, %f544;
	fma.rn.f32 	%f629, %f596, %f609, %f545;
	fma.rn.f32 	%f630, %f596, %f610, %f546;
	fma.rn.f32 	%f631, %f596, %f611, %f547;
	fma.rn.f32 	%f632, %f597, %f608, %f548;
	fma.rn.f32 	%f633, %f597, %f609, %f549;
	fma.rn.f32 	%f634, %f597, %f610, %f550;
	fma.rn.f32 	%f635, %f597, %f611, %f551;
	fma.rn.f32 	%f636, %f598, %f608, %f552;
	fma.rn.f32 	%f637, %f598, %f609, %f553;
	fma.rn.f32 	%f638, %f598, %f610, %f554;
	fma.rn.f32 	%f639, %f598, %f611, %f555;
	fma.rn.f32 	%f640, %f599, %f608, %f556;
	fma.rn.f32 	%f641, %f599, %f609, %f557;
	fma.rn.f32 	%f642, %f599, %f610, %f558;
	fma.rn.f32 	%f643, %f599, %f611, %f559;
	fma.rn.f32 	%f644, %f600, %f608, %f560;
	fma.rn.f32 	%f645, %f600, %f609, %f561;
	fma.rn.f32 	%f646, %f600, %f610, %f562;
	fma.rn.f32 	%f647, %f600, %f611, %f563;
	fma.rn.f32 	%f648, %f601, %f608, %f564;
	fma.rn.f32 	%f649, %f601, %f609, %f565;
	fma.rn.f32 	%f650, %f601, %f610, %f566;
	fma.rn.f32 	%f651, %f601, %f611, %f567;
	fma.rn.f32 	%f652, %f602, %f608, %f568;
	fma.rn.f32 	%f653, %f602, %f609, %f569;
	fma.rn.f32 	%f654, %f602, %f610, %f570;
	fma.rn.f32 	%f655, %f602, %f611, %f571;
	fma.rn.f32 	%f656, %f603, %f608, %f572;
	fma.rn.f32 	%f657, %f603, %f609, %f573;
	fma.rn.f32 	%f658, %f603, %f610, %f574;
	fma.rn.f32 	%f659, %f603, %f611, %f575;
	fma.rn.f32 	%f660, %f604, %f608, %f576;
	fma.rn.f32 	%f661, %f604, %f609, %f577;
	fma.rn.f32 	%f662, %f604, %f610, %f578;
	fma.rn.f32 	%f663, %f604, %f611, %f579;
	fma.rn.f32 	%f664, %f605, %f608, %f580;
	fma.rn.f32 	%f665, %f605, %f609, %f581;
	fma.rn.f32 	%f666, %f605, %f610, %f582;
	fma.rn.f32 	%f667, %f605, %f611, %f583;
	fma.rn.f32 	%f668, %f606, %f608, %f584;
	fma.rn.f32 	%f669, %f606, %f609, %f585;
	fma.rn.f32 	%f670, %f606, %f610, %f586;
	fma.rn.f32 	%f671, %f606, %f611, %f587;
	fma.rn.f32 	%f672, %f607, %f608, %f588;
	fma.rn.f32 	%f673, %f607, %f609, %f589;
	fma.rn.f32 	%f674, %f607, %f610, %f590;
	fma.rn.f32 	%f675, %f607, %f611, %f591;
	ld.shared.f32 	%f676, [%r290+24];
	ld.shared.f32 	%f677, [%r290+104];
	ld.shared.f32 	%f678, [%r290+184];
	ld.shared.f32 	%f679, [%r290+264];
	ld.shared.f32 	%f680, [%r290+344];
	ld.shared.f32 	%f681, [%r290+424];
	ld.shared.f32 	%f682, [%r290+504];
	ld.shared.f32 	%f683, [%r290+584];
	ld.shared.f32 	%f684, [%r290+664];
	ld.shared.f32 	%f685, [%r290+744];
	ld.shared.f32 	%f686, [%r290+824];
	ld.shared.f32 	%f687, [%r290+904];
	ld.shared.f32 	%f688, [%r290+984];
	ld.shared.f32 	%f689, [%r290+1064];
	ld.shared.f32 	%f690, [%r290+1144];
	ld.shared.f32 	%f691, [%r290+1224];
	ld.shared.f32 	%f692, [%r294+3168];
	ld.shared.f32 	%f693, [%r294+3172];
	ld.shared.f32 	%f694, [%r294+3176];
	ld.shared.f32 	%f695, [%r294+3180];
	fma.rn.f32 	%f696, %f676, %f692, %f612;
	fma.rn.f32 	%f697, %f676, %f693, %f613;
	fma.rn.f32 	%f698, %f676, %f694, %f614;
	fma.rn.f32 	%f699, %f676, %f695, %f615;
	fma.rn.f32 	%f700, %f677, %f692, %f616;
	fma.rn.f32 	%f701, %f677, %f693, %f617;
	fma.rn.f32 	%f702, %f677, %f694, %f618;
	fma.rn.f32 	%f703, %f677, %f695, %f619;
	fma.rn.f32 	%f704, %f678, %f692, %f620;
	fma.rn.f32 	%f705, %f678, %f693, %f621;
	fma.rn.f32 	%f706, %f678, %f694, %f622;
	fma.rn.f32 	%f707, %f678, %f695, %f623;
	fma.rn.f32 	%f708, %f679, %f692, %f624;
	fma.rn.f32 	%f709, %f679, %f693, %f625;
	fma.rn.f32 	%f710, %f679, %f694, %f626;
	fma.rn.f32 	%f711, %f679, %f695, %f627;
	fma.rn.f32 	%f712, %f680, %f692, %f628;
	fma.rn.f32 	%f713, %f680, %f693, %f629;
	fma.rn.f32 	%f714, %f680, %f694, %f630;
	fma.rn.f32 	%f715, %f680, %f695, %f631;
	fma.rn.f32 	%f716, %f681, %f692, %f632;
	fma.rn.f32 	%f717, %f681, %f693, %f633;
	fma.rn.f32 	%f718, %f681, %f694, %f634;
	fma.rn.f32 	%f719, %f681, %f695, %f635;
	fma.rn.f32 	%f720, %f682, %f692, %f636;
	fma.rn.f32 	%f721, %f682, %f693, %f637;
	fma.rn.f32 	%f722, %f682, %f694, %f638;
	fma.rn.f32 	%f723, %f682, %f695, %f639;
	fma.rn.f32 	%f724, %f683, %f692, %f640;
	fma.rn.f32 	%f725, %f683, %f693, %f641;
	fma.rn.f32 	%f726, %f683, %f694, %f642;
	fma.rn.f32 	%f727, %f683, %f695, %f643;
	fma.rn.f32 	%f728, %f684, %f692, %f644;
	fma.rn.f32 	%f729, %f684, %f693, %f645;
	fma.rn.f32 	%f730, %f684, %f694, %f646;
	fma.rn.f32 	%f731, %f684, %f695, %f647;
	fma.rn.f32 	%f732, %f685, %f692, %f648;
	fma.rn.f32 	%f733, %f685, %f693, %f649;
	fma.rn.f32 	%f734, %f685, %f694, %f650;
	fma.rn.f32 	%f735, %f685, %f695, %f651;
	fma.rn.f32 	%f736, %f686, %f692, %f652;
	fma.rn.f32 	%f737, %f686, %f693, %f653;
	fma.rn.f32 	%f738, %f686, %f694, %f654;
	fma.rn.f32 	%f739, %f686, %f695, %f655;
	fma.rn.f32 	%f740, %f687, %f692, %f656;
	fma.rn.f32 	%f741, %f687, %f693, %f657;
	fma.rn.f32 	%f742, %f687, %f694, %f658;
	fma.rn.f32 	%f743, %f687, %f695, %f659;
	fma.rn.f32 	%f744, %f688, %f692, %f660;
	fma.rn.f32 	%f745, %f688, %f693, %f661;
	fma.rn.f32 	%f746, %f688, %f694, %f662;
	fma.rn.f32 	%f747, %f688, %f695, %f663;
	fma.rn.f32 	%f748, %f689, %f692, %f664;
	fma.rn.f32 	%f749, %f689, %f693, %f665;
	fma.rn.f32 	%f750, %f689, %f694, %f666;
	fma.rn.f32 	%f751, %f689, %f695, %f667;
	fma.rn.f32 	%f752, %f690, %f692, %f668;
	fma.rn.f32 	%f753, %f690, %f693, %f669;
	fma.rn.f32 	%f754, %f690, %f694, %f670;
	fma.rn.f32 	%f755, %f690, %f695, %f671;
	fma.rn.f32 	%f756, %f691, %f692, %f672;
	fma.rn.f32 	%f757, %f691, %f693, %f673;
	fma.rn.f32 	%f758, %f691, %f694, %f674;
	fma.rn.f32 	%f759, %f691, %f695, %f675;
	ld.shared.f32 	%f760, [%r290+28];
	ld.shared.f32 	%f761, [%r290+108];
	ld.shared.f32 	%f762, [%r290+188];
	ld.shared.f32 	%f763, [%r290+268];
	ld.shared.f32 	%f764, [%r290+348];
	ld.shared.f32 	%f765, [%r290+428];
	ld.shared.f32 	%f766, [%r290+508];
	ld.shared.f32 	%f767, [%r290+588];
	ld.shared.f32 	%f768, [%r290+668];
	ld.shared.f32 	%f769, [%r290+748];
	ld.shared.f32 	%f770, [%r290+828];
	ld.shared.f32 	%f771, [%r290+908];
	ld.shared.f32 	%f772, [%r290+988];
	ld.shared.f32 	%f773, [%r290+1068];
	ld.shared.f32 	%f774, [%r290+1148];
	ld.shared.f32 	%f775, [%r290+1228];
	ld.shared.f32 	%f776, [%r294+3696];
	ld.shared.f32 	%f777, [%r294+3700];
	ld.shared.f32 	%f778, [%r294+3704];
	ld.shared.f32 	%f779, [%r294+3708];
	fma.rn.f32 	%f780, %f760, %f776, %f696;
	fma.rn.f32 	%f781, %f760, %f777, %f697;
	fma.rn.f32 	%f782, %f760, %f778, %f698;
	fma.rn.f32 	%f783, %f760, %f779, %f699;
	fma.rn.f32 	%f784, %f761, %f776, %f700;
	fma.rn.f32 	%f785, %f761, %f777, %f701;
	fma.rn.f32 	%f786, %f761, %f778, %f702;
	fma.rn.f32 	%f787, %f761, %f779, %f703;
	fma.rn.f32 	%f788, %f762, %f776, %f704;
	fma.rn.f32 	%f789, %f762, %f777, %f705;
	fma.rn.f32 	%f790, %f762, %f778, %f706;
	fma.rn.f32 	%f791, %f762, %f779, %f707;
	fma.rn.f32 	%f792, %f763, %f776, %f708;
	fma.rn.f32 	%f793, %f763, %f777, %f709;
	fma.rn.f32 	%f794, %f763, %f778, %f710;
	fma.rn.f32 	%f795, %f763, %f779, %f711;
	fma.rn.f32 	%f796, %f764, %f776, %f712;
	fma.rn.f32 	%f797, %f764, %f777, %f713;
	fma.rn.f32 	%f798, %f764, %f778, %f714;
	fma.rn.f32 	%f799, %f764, %f779, %f715;
	fma.rn.f32 	%f800, %f765, %f776, %f716;
	fma.rn.f32 	%f801, %f765, %f777, %f717;
	fma.rn.f32 	%f802, %f765, %f778, %f718;
	fma.rn.f32 	%f803, %f765, %f779, %f719;
	fma.rn.f32 	%f804, %f766, %f776, %f720;
	fma.rn.f32 	%f805, %f766, %f777, %f721;
	fma.rn.f32 	%f806, %f766, %f778, %f722;
	fma.rn.f32 	%f807, %f766, %f779, %f723;
	fma.rn.f32 	%f808, %f767, %f776, %f724;
	fma.rn.f32 	%f809, %f767, %f777, %f725;
	fma.rn.f32 	%f810, %f767, %f778, %f726;
	fma.rn.f32 	%f811, %f767, %f779, %f727;
	fma.rn.f32 	%f812, %f768, %f776, %f728;
	fma.rn.f32 	%f813, %f768, %f777, %f729;
	fma.rn.f32 	%f814, %f768, %f778, %f730;
	fma.rn.f32 	%f815, %f768, %f779, %f731;
	fma.rn.f32 	%f816, %f769, %f776, %f732;
	fma.rn.f32 	%f817, %f769, %f777, %f733;
	fma.rn.f32 	%f818, %f769, %f778, %f734;
	fma.rn.f32 	%f819, %f769, %f779, %f735;
	fma.rn.f32 	%f820, %f770, %f776, %f736;
	fma.rn.f32 	%f821, %f770, %f777, %f737;
	fma.rn.f32 	%f822, %f770, %f778, %f738;
	fma.rn.f32 	%f823, %f770, %f779, %f739;
	fma.rn.f32 	%f824, %f771, %f776, %f740;
	fma.rn.f32 	%f825, %f771, %f777, %f741;
	fma.rn.f32 	%f826, %f771, %f778, %f742;
	fma.rn.f32 	%f827, %f771, %f779, %f743;
	fma.rn.f32 	%f828, %f772, %f776, %f744;
	fma.rn.f32 	%f829, %f772, %f777, %f745;
	fma.rn.f32 	%f830, %f772, %f778, %f746;
	fma.rn.f32 	%f831, %f772, %f779, %f747;
	fma.rn.f32 	%f832, %f773, %f776, %f748;
	fma.rn.f32 	%f833, %f773, %f777, %f749;
	fma.rn.f32 	%f834, %f773, %f778, %f750;
	fma.rn.f32 	%f835, %f773, %f779, %f751;
	fma.rn.f32 	%f836, %f774, %f776, %f752;
	fma.rn.f32 	%f837, %f774, %f777, %f753;
	fma.rn.f32 	%f838, %f774, %f778, %f754;
	fma.rn.f32 	%f839, %f774, %f779, %f755;
	fma.rn.f32 	%f840, %f775, %f776, %f756;
	fma.rn.f32 	%f841, %f775, %f777, %f757;
	fma.rn.f32 	%f842, %f775, %f778, %f758;
	fma.rn.f32 	%f843, %f775, %f779, %f759;
	ld.shared.f32 	%f844, [%r290+32];
	ld.shared.f32 	%f845, [%r290+112];
	ld.shared.f32 	%f846, [%r290+192];
	ld.shared.f32 	%f847, [%r290+272];
	ld.shared.f32 	%f848, [%r290+352];
	ld.shared.f32 	%f849, [%r290+432];
	ld.shared.f32 	%f850, [%r290+512];
	ld.shared.f32 	%f851, [%r290+592];
	ld.shared.f32 	%f852, [%r290+672];
	ld.shared.f32 	%f853, [%r290+752];
	ld.shared.f32 	%f854, [%r290+832];
	ld.shared.f32 	%f855, [%r290+912];
	ld.shared.f32 	%f856, [%r290+992];
	ld.shared.f32 	%f857, [%r290+1072];
	ld.shared.f32 	%f858, [%r290+1152];
	ld.shared.f32 	%f859, [%r290+1232];
	ld.shared.f32 	%f860, [%r294+4224];
	ld.shared.f32 	%f861, [%r294+4228];
	ld.shared.f32 	%f862, [%r294+4232];
	ld.shared.f32 	%f863, [%r294+4236];
	fma.rn.f32 	%f864, %f844, %f860, %f780;
	fma.rn.f32 	%f865, %f844, %f861, %f781;
	fma.rn.f32 	%f866, %f844, %f862, %f782;
	fma.rn.f32 	%f867, %f844, %f863, %f783;
	fma.rn.f32 	%f868, %f845, %f860, %f784;
	fma.rn.f32 	%f869, %f845, %f861, %f785;
	fma.rn.f32 	%f870, %f845, %f862, %f786;
	fma.rn.f32 	%f871, %f845, %f863, %f787;
	fma.rn.f32 	%f872, %f846, %f860, %f788;
	fma.rn.f32 	%f873, %f846, %f861, %f789;
	fma.rn.f32 	%f874, %f846, %f862, %f790;
	fma.rn.f32 	%f875, %f846, %f863, %f791;
	fma.rn.f32 	%f876, %f847, %f860, %f792;
	fma.rn.f32 	%f877, %f847, %f861, %f793;
	fma.rn.f32 	%f878, %f847, %f862, %f794;
	fma.rn.f32 	%f879, %f847, %f863, %f795;
	fma.rn.f32 	%f880, %f848, %f860, %f796;
	fma.rn.f32 	%f881, %f848, %f861, %f797;
	fma.rn.f32 	%f882, %f848, %f862, %f798;
	fma.rn.f32 	%f883, %f848, %f863, %f799;
	fma.rn.f32 	%f884, %f849, %f860, %f800;
	fma.rn.f32 	%f885, %f849, %f861, %f801;
	fma.rn.f32 	%f886, %f849, %f862, %f802;
	fma.rn.f32 	%f887, %f849, %f863, %f803;
	fma.rn.f32 	%f888, %f850, %f860, %f804;
	fma.rn.f32 	%f889, %f850, %f861, %f805;
	fma.rn.f32 	%f890, %f850, %f862, %f806;
	fma.rn.f32 	%f891, %f850, %f863, %f807;
	fma.rn.f32 	%f892, %f851, %f860, %f808;
	fma.rn.f32 	%f893, %f851, %f861, %f809;
	fma.rn.f32 	%f894, %f851, %f862, %f810;
	fma.rn.f32 	%f895, %f851, %f863, %f811;
	fma.rn.f32 	%f896, %f852, %f860, %f812;
	fma.rn.f32 	%f897, %f852, %f861, %f813;
	fma.rn.f32 	%f898, %f852, %f862, %f814;
	fma.rn.f32 	%f899, %f852, %f863, %f815;
	fma.rn.f32 	%f900, %f853, %f860, %f816;
	fma.rn.f32 	%f901, %f853, %f861, %f817;
	fma.rn.f32 	%f902, %f853, %f862, %f818;
	fma.rn.f32 	%f903, %f853, %f863, %f819;
	fma.rn.f32 	%f904, %f854, %f860, %f820;
	fma.rn.f32 	%f905, %f854, %f861, %f821;
	fma.rn.f32 	%f906, %f854, %f862, %f822;
	fma.rn.f32 	%f907, %f854, %f863, %f823;
	fma.rn.f32 	%f908, %f855, %f860, %f824;
	fma.rn.f32 	%f909, %f855, %f861, %f825;
	fma.rn.f32 	%f910, %f855, %f862, %f826;
	fma.rn.f32 	%f911, %f855, %f863, %f827;
	fma.rn.f32 	%f912, %f856, %f860, %f828;
	fma.rn.f32 	%f913, %f856, %f861, %f829;
	fma.rn.f32 	%f914, %f856, %f862, %f830;
	fma.rn.f32 	%f915, %f856, %f863, %f831;
	fma.rn.f32 	%f916, %f857, %f860, %f832;
	fma.rn.f32 	%f917, %f857, %f861, %f833;
	fma.rn.f32 	%f918, %f857, %f862, %f834;
	fma.rn.f32 	%f919, %f857, %f863, %f835;
	fma.rn.f32 	%f920, %f858, %f860, %f836;
	fma.rn.f32 	%f921, %f858, %f861, %f837;
	fma.rn.f32 	%f922, %f858, %f862, %f838;
	fma.rn.f32 	%f923, %f858, %f863, %f839;
	fma.rn.f32 	%f924, %f859, %f860, %f840;
	fma.rn.f32 	%f925, %f859, %f861, %f841;
	fma.rn.f32 	%f926, %f859, %f862, %f842;
	fma.rn.f32 	%f927, %f859, %f863, %f843;
	ld.shared.f32 	%f928, [%r290+36];
	ld.shared.f32 	%f929, [%r290+116];
	ld.shared.f32 	%f930, [%r290+196];
	ld.shared.f32 	%f931, [%r290+276];
	ld.shared.f32 	%f932, [%r290+356];
	ld.shared.f32 	%f933, [%r290+436];
	ld.shared.f32 	%f934, [%r290+516];
	ld.shared.f32 	%f935, [%r290+596];
	ld.shared.f32 	%f936, [%r290+676];
	ld.shared.f32 	%f937, [%r290+756];
	ld.shared.f32 	%f938, [%r290+836];
	ld.shared.f32 	%f939, [%r290+916];
	ld.shared.f32 	%f940, [%r290+996];
	ld.shared.f32 	%f941, [%r290+1076];
	ld.shared.f32 	%f942, [%r290+1156];
	ld.shared.f32 	%f943, [%r290+1236];
	ld.shared.f32 	%f944, [%r294+4752];
	ld.shared.f32 	%f945, [%r294+4756];
	ld.shared.f32 	%f946, [%r294+4760];
	ld.shared.f32 	%f947, [%r294+4764];
	fma.rn.f32 	%f948, %f928, %f944, %f864;
	fma.rn.f32 	%f949, %f928, %f945, %f865;
	fma.rn.f32 	%f950, %f928, %f946, %f866;
	fma.rn.f32 	%f951, %f928, %f947, %f867;
	fma.rn.f32 	%f952, %f929, %f944, %f868;
	fma.rn.f32 	%f953, %f929, %f945, %f869;
	fma.rn.f32 	%f954, %f929, %f946, %f870;
	fma.rn.f32 	%f955, %f929, %f947, %f871;
	fma.rn.f32 	%f956, %f930, %f944, %f872;
	fma.rn.f32 	%f957, %f930, %f945, %f873;
	fma.rn.f32 	%f958, %f930, %f946, %f874;
	fma.rn.f32 	%f959, %f930, %f947, %f875;
	fma.rn.f32 	%f960, %f931, %f944, %f876;
	fma.rn.f32 	%f961, %f931, %f945, %f877;
	fma.rn.f32 	%f962, %f931, %f946, %f878;
	fma.rn.f32 	%f963, %f931, %f947, %f879;
	fma.rn.f32 	%f964, %f932, %f944, %f880;
	fma.rn.f32 	%f965, %f932, %f945, %f881;
	fma.rn.f32 	%f966, %f932, %f946, %f882;
	fma.rn.f32 	%f967, %f932, %f947, %f883;
	fma.rn.f32 	%f968, %f933, %f944, %f884;
	fma.rn.f32 	%f969, %f933, %f945, %f885;
	fma.rn.f32 	%f970, %f933, %f946, %f886;
	fma.rn.f32 	%f971, %f933, %f947, %f887;
	fma.rn.f32 	%f972, %f934, %f944, %f888;
	fma.rn.f32 	%f973, %f934, %f945, %f889;
	fma.rn.f32 	%f974, %f934, %f946, %f890;
	fma.rn.f32 	%f975, %f934, %f947, %f891;
	fma.rn.f32 	%f976, %f935, %f944, %f892;
	fma.rn.f32 	%f977, %f935, %f945, %f893;
	fma.rn.f32 	%f978, %f935, %f946, %f894;
	fma.rn.f32 	%f979, %f935, %f947, %f895;
	fma.rn.f32 	%f980, %f936, %f944, %f896;
	fma.rn.f32 	%f981, %f936, %f945, %f897;
	fma.rn.f32 	%f982, %f936, %f946, %f898;
	fma.rn.f32 	%f983, %f936, %f947, %f899;
	fma.rn.f32 	%f984, %f937, %f944, %f900;
	fma.rn.f32 	%f985, %f937, %f945, %f901;
	fma.rn.f32 	%f986, %f937, %f946, %f902;
	fma.rn.f32 	%f987, %f937, %f947, %f903;
	fma.rn.f32 	%f988, %f938, %f944, %f904;
	fma.rn.f32 	%f989, %f938, %f945, %f905;
	fma.rn.f32 	%f990, %f938, %f946, %f906;
	fma.rn.f32 	%f991, %f938, %f947, %f907;
	fma.rn.f32 	%f992, %f939, %f944, %f908;
	fma.rn.f32 	%f993, %f939, %f945, %f909;
	fma.rn.f32 	%f994, %f939, %f946, %f910;
	fma.rn.f32 	%f995, %f939, %f947, %f911;
	fma.rn.f32 	%f996, %f940, %f944, %f912;
	fma.rn.f32 	%f997, %f940, %f945, %f913;
	fma.rn.f32 	%f998, %f940, %f946, %f914;
	fma.rn.f32 	%f999, %f940, %f947, %f915;
	fma.rn.f32 	%f1000, %f941, %f944, %f916;
	fma.rn.f32 	%f1001, %f941, %f945, %f917;
	fma.rn.f32 	%f1002, %f941, %f946, %f918;
	fma.rn.f32 	%f1003, %f941, %f947, %f919;
	fma.rn.f32 	%f1004, %f942, %f944, %f920;
	fma.rn.f32 	%f1005, %f942, %f945, %f921;
	fma.rn.f32 	%f1006, %f942, %f946, %f922;
	fma.rn.f32 	%f1007, %f942, %f947, %f923;
	fma.rn.f32 	%f1008, %f943, %f944, %f924;
	fma.rn.f32 	%f1009, %f943, %f945, %f925;
	fma.rn.f32 	%f1010, %f943, %f946, %f926;
	fma.rn.f32 	%f1011, %f943, %f947, %f927;
	ld.shared.f32 	%f1012, [%r290+40];
	ld.shared.f32 	%f1013, [%r290+120];
	ld.shared.f32 	%f1014, [%r290+200];
	ld.shared.f32 	%f1015, [%r290+280];
	ld.shared.f32 	%f1016, [%r290+360];
	ld.shared.f32 	%f1017, [%r290+440];
	ld.shared.f32 	%f1018, [%r290+520];
	ld.shared.f32 	%f1019, [%r290+600];
	ld.shared.f32 	%f1020, [%r290+680];
	ld.shared.f32 	%f1021, [%r290+760];
	ld.shared.f32 	%f1022, [%r290+840];
	ld.shared.f32 	%f1023, [%r290+920];
	ld.shared.f32 	%f1024, [%r290+1000];
	ld.shared.f32 	%f1025, [%r290+1080];
	ld.shared.f32 	%f1026, [%r290+1160];
	ld.shared.f32 	%f1027, [%r290+1240];
	ld.shared.f32 	%f1028, [%r294+5280];
	ld.shared.f32 	%f1029, [%r294+5284];
	ld.shared.f32 	%f1030, [%r294+5288];
	ld.shared.f32 	%f1031, [%r294+5292];
	fma.rn.f32 	%f1032, %f1012, %f1028, %f948;
	fma.rn.f32 	%f1033, %f1012, %f1029, %f949;
	fma.rn.f32 	%f1034, %f1012, %f1030, %f950;
	fma.rn.f32 	%f1035, %f1012, %f1031, %f951;
	fma.rn.f32 	%f1036, %f1013, %f1028, %f952;
	fma.rn.f32 	%f1037, %f1013, %f1029, %f953;
	fma.rn.f32 	%f1038, %f1013, %f1030, %f954;
	fma.rn.f32 	%f1039, %f1013, %f1031, %f955;
	fma.rn.f32 	%f1040, %f1014, %f1028, %f956;
	fma.rn.f32 	%f1041, %f1014, %f1029, %f957;
	fma.rn.f32 	%f1042, %f1014, %f1030, %f958;
	fma.rn.f32 	%f1043, %f1014, %f1031, %f959;
	fma.rn.f32 	%f1044, %f1015, %f1028, %f960;
	fma.rn.f32 	%f1045, %f1015, %f1029, %f961;
	fma.rn.f32 	%f1046, %f1015, %f1030, %f962;
	fma.rn.f32 	%f1047, %f1015, %f1031, %f963;
	fma.rn.f32 	%f1048, %f1016, %f1028, %f964;
	fma.rn.f32 	%f1049, %f1016, %f1029, %f965;
	fma.rn.f32 	%f1050, %f1016, %f1030, %f966;
	fma.rn.f32 	%f1051, %f1016, %f1031, %f967;
	fma.rn.f32 	%f1052, %f1017, %f1028, %f968;
	fma.rn.f32 	%f1053, %f1017, %f1029, %f969;
	fma.rn.f32 	%f1054, %f1017, %f1030, %f970;
	fma.rn.f32 	%f1055, %f1017, %f1031, %f971;
	fma.rn.f32 	%f1056, %f1018, %f1028, %f972;
	fma.rn.f32 	%f1057, %f1018, %f1029, %f973;
	fma.rn.f32 	%f1058, %f1018, %f1030, %f974;
	fma.rn.f32 	%f1059, %f1018, %f1031, %f975;
	fma.rn.f32 	%f1060, %f1019, %f1028, %f976;
	fma.rn.f32 	%f1061, %f1019, %f1029, %f977;
	fma.rn.f32 	%f1062, %f1019, %f1030, %f978;
	fma.rn.f32 	%f1063, %f1019, %f1031, %f979;
	fma.rn.f32 	%f1064, %f1020, %f1028, %f980;
	fma.rn.f32 	%f1065, %f1020, %f1029, %f981;
	fma.rn.f32 	%f1066, %f1020, %f1030, %f982;
	fma.rn.f32 	%f1067, %f1020, %f1031, %f983;
	fma.rn.f32 	%f1068, %f1021, %f1028, %f984;
	fma.rn.f32 	%f1069, %f1021, %f1029, %f985;
	fma.rn.f32 	%f1070, %f1021, %f1030, %f986;
	fma.rn.f32 	%f1071, %f1021, %f1031, %f987;
	fma.rn.f32 	%f1072, %f1022, %f1028, %f988;
	fma.rn.f32 	%f1073, %f1022, %f1029, %f989;
	fma.rn.f32 	%f1074, %f1022, %f1030, %f990;
	fma.rn.f32 	%f1075, %f1022, %f1031, %f991;
	fma.rn.f32 	%f1076, %f1023, %f1028, %f992;
	fma.rn.f32 	%f1077, %f1023, %f1029, %f993;
	fma.rn.f32 	%f1078, %f1023, %f1030, %f994;
	fma.rn.f32 	%f1079, %f1023, %f1031, %f995;
	fma.rn.f32 	%f1080, %f1024, %f1028, %f996;
	fma.rn.f32 	%f1081, %f1024, %f1029, %f997;
	fma.rn.f32 	%f1082, %f1024, %f1030, %f998;
	fma.rn.f32 	%f1083, %f1024, %f1031, %f999;
	fma.rn.f32 	%f1084, %f1025, %f1028, %f1000;
	fma.rn.f32 	%f1085, %f1025, %f1029, %f1001;
	fma.rn.f32 	%f1086, %f1025, %f1030, %f1002;
	fma.rn.f32 	%f1087, %f1025, %f1031, %f1003;
	fma.rn.f32 	%f1088, %f1026, %f1028, %f1004;
	fma.rn.f32 	%f1089, %f1026, %f1029, %f1005;
	fma.rn.f32 	%f1090, %f1026, %f1030, %f1006;
	fma.rn.f32 	%f1091, %f1026, %f1031, %f1007;
	fma.rn.f32 	%f1092, %f1027, %f1028, %f1008;
	fma.rn.f32 	%f1093, %f1027, %f1029, %f1009;
	fma.rn.f32 	%f1094, %f1027, %f1030, %f1010;
	fma.rn.f32 	%f1095, %f1027, %f1031, %f1011;
	ld.shared.f32 	%f1096, [%r290+44];
	ld.shared.f32 	%f1097, [%r290+124];
	ld.shared.f32 	%f1098, [%r290+204];
	ld.shared.f32 	%f1099, [%r290+284];
	ld.shared.f32 	%f1100, [%r290+364];
	ld.shared.f32 	%f1101, [%r290+444];
	ld.shared.f32 	%f1102, [%r290+524];
	ld.shared.f32 	%f1103, [%r290+604];
	ld.shared.f32 	%f1104, [%r290+684];
	ld.shared.f32 	%f1105, [%r290+764];
	ld.shared.f32 	%f1106, [%r290+844];
	ld.shared.f32 	%f1107, [%r290+924];
	ld.shared.f32 	%f1108, [%r290+1004];
	ld.shared.f32 	%f1109, [%r290+1084];
	ld.shared.f32 	%f1110, [%r290+1164];
	ld.shared.f32 	%f1111, [%r290+1244];
	ld.shared.f32 	%f1112, [%r294+5808];
	ld.shared.f32 	%f1113, [%r294+5812];
	ld.shared.f32 	%f1114, [%r294+5816];
	ld.shared.f32 	%f1115, [%r294+5820];
	fma.rn.f32 	%f1116, %f1096, %f1112, %f1032;
	fma.rn.f32 	%f1117, %f1096, %f1113, %f1033;
	fma.rn.f32 	%f1118, %f1096, %f1114, %f1034;
	fma.rn.f32 	%f1119, %f1096, %f1115, %f1035;
	fma.rn.f32 	%f1120, %f1097, %f1112, %f1036;
	fma.rn.f32 	%f1121, %f1097, %f1113, %f1037;
	fma.rn.f32 	%f1122, %f1097, %f1114, %f1038;
	fma.rn.f32 	%f1123, %f1097, %f1115, %f1039;
	fma.rn.f32 	%f1124, %f1098, %f1112, %f1040;
	fma.rn.f32 	%f1125, %f1098, %f1113, %f1041;
	fma.rn.f32 	%f1126, %f1098, %f1114, %f1042;
	fma.rn.f32 	%f1127, %f1098, %f1115, %f1043;
	fma.rn.f32 	%f1128, %f1099, %f1112, %f1044;
	fma.rn.f32 	%f1129, %f1099, %f1113, %f1045;
	fma.rn.f32 	%f1130, %f1099, %f1114, %f1046;
	fma.rn.f32 	%f1131, %f1099, %f1115, %f1047;
	fma.rn.f32 	%f1132, %f1100, %f1112, %f1048;
	fma.rn.f32 	%f1133, %f1100, %f1113, %f1049;
	fma.rn.f32 	%f1134, %f1100, %f1114, %f1050;
	fma.rn.f32 	%f1135, %f1100, %f1115, %f1051;
	fma.rn.f32 	%f1136, %f1101, %f1112, %f1052;
	fma.rn.f32 	%f1137, %f1101, %f1113, %f1053;
	fma.rn.f32 	%f1138, %f1101, %f1114, %f1054;
	fma.rn.f32 	%f1139, %f1101, %f1115, %f1055;
	fma.rn.f32 	%f1140, %f1102, %f1112, %f1056;
	fma.rn.f32 	%f1141, %f1102, %f1113, %f1057;
	fma.rn.f32 	%f1142, %f1102, %f1114, %f1058;
	fma.rn.f32 	%f1143, %f1102, %f1115, %f1059;
	fma.rn.f32 	%f1144, %f1103, %f1112, %f1060;
	fma.rn.f32 	%f1145, %f1103, %f1113, %f1061;
	fma.rn.f32 	%f1146, %f1103, %f1114, %f1062;
	fma.rn.f32 	%f1147, %f1103, %f1115, %f1063;
	fma.rn.f32 	%f1148, %f1104, %f1112, %f1064;
	fma.rn.f32 	%f1149, %f1104, %f1113, %f1065;
	fma.rn.f32 	%f1150, %f1104, %f1114, %f1066;
	fma.rn.f32 	%f1151, %f1104, %f1115, %f1067;
	fma.rn.f32 	%f1152, %f1105, %f1112, %f1068;
	fma.rn.f32 	%f1153, %f1105, %f1113, %f1069;
	fma.rn.f32 	%f1154, %f1105, %f1114, %f1070;
	fma.rn.f32 	%f1155, %f1105, %f1115, %f1071;
	fma.rn.f32 	%f1156, %f1106, %f1112, %f1072;
	fma.rn.f32 	%f1157, %f1106, %f1113, %f1073;
	fma.rn.f32 	%f1158, %f1106, %f1114, %f1074;
	fma.rn.f32 	%f1159, %f1106, %f1115, %f1075;
	fma.rn.f32 	%f1160, %f1107, %f1112, %f1076;
	fma.rn.f32 	%f1161, %f1107, %f1113, %f1077;
	fma.rn.f32 	%f1162, %f1107, %f1114, %f1078;
	fma.rn.f32 	%f1163, %f1107, %f1115, %f1079;
	fma.rn.f32 	%f1164, %f1108, %f1112, %f1080;
	fma.rn.f32 	%f1165, %f1108, %f1113, %f1081;
	fma.rn.f32 	%f1166, %f1108, %f1114, %f1082;
	fma.rn.f32 	%f1167, %f1108, %f1115, %f1083;
	fma.rn.f32 	%f1168, %f1109, %f1112, %f1084;
	fma.rn.f32 	%f1169, %f1109, %f1113, %f1085;
	fma.rn.f32 	%f1170, %f1109, %f1114, %f1086;
	fma.rn.f32 	%f1171, %f1109, %f1115, %f1087;
	fma.rn.f32 	%f1172, %f1110, %f1112, %f1088;
	fma.rn.f32 	%f1173, %f1110, %f1113, %f1089;
	fma.rn.f32 	%f1174, %f1110, %f1114, %f1090;
	fma.rn.f32 	%f1175, %f1110, %f1115, %f1091;
	fma.rn.f32 	%f1176, %f1111, %f1112, %f1092;
	fma.rn.f32 	%f1177, %f1111, %f1113, %f1093;
	fma.rn.f32 	%f1178, %f1111, %f1114, %f1094;
	fma.rn.f32 	%f1179, %f1111, %f1115, %f1095;
	ld.shared.f32 	%f1180, [%r290+48];
	ld.shared.f32 	%f1181, [%r290+128];
	ld.shared.f32 	%f1182, [%r290+208];
	ld.shared.f32 	%f1183, [%r290+288];
	ld.shared.f32 	%f1184, [%r290+368];
	ld.shared.f32 	%f1185, [%r290+448];
	ld.shared.f32 	%f1186, [%r290+528];
	ld.shared.f32 	%f1187, [%r290+608];
	ld.shared.f32 	%f1188, [%r290+688];
	ld.shared.f32 	%f1189, [%r290+768];
	ld.shared.f32 	%f1190, [%r290+848];
	ld.shared.f32 	%f1191, [%r290+928];
	ld.shared.f32 	%f1192, [%r290+1008];
	ld.shared.f32 	%f1193, [%r290+1088];
	ld.shared.f32 	%f1194, [%r290+1168];
	ld.shared.f32 	%f1195, [%r290+1248];
	ld.shared.f32 	%f1196, [%r294+6336];
	ld.shared.f32 	%f1197, [%r294+6340];
	ld.shared.f32 	%f1198, [%r294+6344];
	ld.shared.f32 	%f1199, [%r294+6348];
	fma.rn.f32 	%f1200, %f1180, %f1196, %f1116;
	fma.rn.f32 	%f1201, %f1180, %f1197, %f1117;
	fma.rn.f32 	%f1202, %f1180, %f1198, %f1118;
	fma.rn.f32 	%f1203, %f1180, %f1199, %f1119;
	fma.rn.f32 	%f1204, %f1181, %f1196, %f1120;
	fma.rn.f32 	%f1205, %f1181, %f1197, %f1121;
	fma.rn.f32 	%f1206, %f1181, %f1198, %f1122;
	fma.rn.f32 	%f1207, %f1181, %f1199, %f1123;
	fma.rn.f32 	%f1208, %f1182, %f1196, %f1124;
	fma.rn.f32 	%f1209, %f1182, %f1197, %f1125;
	fma.rn.f32 	%f1210, %f1182, %f1198, %f1126;
	fma.rn.f32 	%f1211, %f1182, %f1199, %f1127;
	fma.rn.f32 	%f1212, %f1183, %f1196, %f1128;
	fma.rn.f32 	%f1213, %f1183, %f1197, %f1129;
	fma.rn.f32 	%f1214, %f1183, %f1198, %f1130;
	fma.rn.f32 	%f1215, %f1183, %f1199, %f1131;
	fma.rn.f32 	%f1216, %f1184, %f1196, %f1132;
	fma.rn.f32 	%f1217, %f1184, %f1197, %f1133;
	fma.rn.f32 	%f1218, %f1184, %f1198, %f1134;
	fma.rn.f32 	%f1219, %f1184, %f1199, %f1135;
	fma.rn.f32 	%f1220, %f1185, %f1196, %f1136;
	fma.rn.f32 	%f1221, %f1185, %f1197, %f1137;
	fma.rn.f32 	%f1222, %f1185, %f1198, %f1138;
	fma.rn.f32 	%f1223, %f1185, %f1199, %f1139;
	fma.rn.f32 	%f1224, %f1186, %f1196, %f1140;
	fma.rn.f32 	%f1225, %f1186, %f1197, %f1141;
	fma.rn.f32 	%f1226, %f1186, %f1198, %f1142;
	fma.rn.f32 	%f1227, %f1186, %f1199, %f1143;
	fma.rn.f32 	%f1228, %f1187, %f1196, %f1144;
	fma.rn.f32 	%f1229, %f1187, %f1197, %f1145;
	fma.rn.f32 	%f1230, %f1187, %f1198, %f1146;
	fma.rn.f32 	%f1231, %f1187, %f1199, %f1147;
	fma.rn.f32 	%f1232, %f1188, %f1196, %f1148;
	fma.rn.f32 	%f1233, %f1188, %f1197, %f1149;
	fma.rn.f32 	%f1234, %f1188, %f1198, %f1150;
	fma.rn.f32 	%f1235, %f1188, %f1199, %f1151;
	fma.rn.f32 	%f1236, %f1189, %f1196, %f1152;
	fma.rn.f32 	%f1237, %f1189, %f1197, %f1153;
	fma.rn.f32 	%f1238, %f1189, %f1198, %f1154;
	fma.rn.f32 	%f1239, %f1189, %f1199, %f1155;
	fma.rn.f32 	%f1240, %f1190, %f1196, %f1156;
	fma.rn.f32 	%f1241, %f1190, %f1197, %f1157;
	fma.rn.f32 	%f1242, %f1190, %f1198, %f1158;
	fma.rn.f32 	%f1243, %f1190, %f1199, %f1159;
	fma.rn.f32 	%f1244, %f1191, %f1196, %f1160;
	fma.rn.f32 	%f1245, %f1191, %f1197, %f1161;
	fma.rn.f32 	%f1246, %f1191, %f1198, %f1162;
	fma.rn.f32 	%f1247, %f1191, %f1199, %f1163;
	fma.rn.f32 	%f1248, %f1192, %f1196, %f1164;
	fma.rn.f32 	%f1249, %f1192, %f1197, %f1165;
	fma.rn.f32 	%f1250, %f1192, %f1198, %f1166;
	fma.rn.f32 	%f1251, %f1192, %f1199, %f1167;
	fma.rn.f32 	%f1252, %f1193, %f1196, %f1168;
	fma.rn.f32 	%f1253, %f1193, %f1197, %f1169;
	fma.rn.f32 	%f1254, %f1193, %f1198, %f1170;
	fma.rn.f32 	%f1255, %f1193, %f1199, %f1171;
	fma.rn.f32 	%f1256, %f1194, %f1196, %f1172;
	fma.rn.f32 	%f1257, %f1194, %f1197, %f1173;
	fma.rn.f32 	%f1258, %f1194, %f1198, %f1174;
	fma.rn.f32 	%f1259, %f1194, %f1199, %f1175;
	fma.rn.f32 	%f1260, %f1195, %f1196, %f1176;
	fma.rn.f32 	%f1261, %f1195, %f1197, %f1177;
	fma.rn.f32 	%f1262, %f1195, %f1198, %f1178;
	fma.rn.f32 	%f1263, %f1195, %f1199, %f1179;
	ld.shared.f32 	%f1264, [%r290+52];
	ld.shared.f32 	%f1265, [%r290+132];
	ld.shared.f32 	%f1266, [%r290+212];
	ld.shared.f32 	%f1267, [%r290+292];
	ld.shared.f32 	%f1268, [%r290+372];
	ld.shared.f32 	%f1269, [%r290+452];
	ld.shared.f32 	%f1270, [%r290+532];
	ld.shared.f32 	%f1271, [%r290+612];
	ld.shared.f32 	%f1272, [%r290+692];
	ld.shared.f32 	%f1273, [%r290+772];
	ld.shared.f32 	%f1274, [%r290+852];
	ld.shared.f32 	%f1275, [%r290+932];
	ld.shared.f32 	%f1276, [%r290+1012];
	ld.shared.f32 	%f1277, [%r290+1092];
	ld.shared.f32 	%f1278, [%r290+1172];
	ld.shared.f32 	%f1279, [%r290+1252];
	ld.shared.f32 	%f1280, [%r294+6864];
	ld.shared.f32 	%f1281, [%r294+6868];
	ld.shared.f32 	%f1282, [%r294+6872];
	ld.shared.f32 	%f1283, [%r294+6876];
	fma.rn.f32 	%f1284, %f1264, %f1280, %f1200;
	fma.rn.f32 	%f1285, %f1264, %f1281, %f1201;
	fma.rn.f32 	%f1286, %f1264, %f1282, %f1202;
	fma.rn.f32 	%f1287, %f1264, %f1283, %f1203;
	fma.rn.f32 	%f1288, %f1265, %f1280, %f1204;
	fma.rn.f32 	%f1289, %f1265, %f1281, %f1205;
	fma.rn.f32 	%f1290, %f1265, %f1282, %f1206;
	fma.rn.f32 	%f1291, %f1265, %f1283, %f1207;
	fma.rn.f32 	%f1292, %f1266, %f1280, %f1208;
	fma.rn.f32 	%f1293, %f1266, %f1281, %f1209;
	fma.rn.f32 	%f1294, %f1266, %f1282, %f1210;
	fma.rn.f32 	%f1295, %f1266, %f1283, %f1211;
	fma.rn.f32 	%f1296, %f1267, %f1280, %f1212;
	fma.rn.f32 	%f1297, %f1267, %f1281, %f1213;
	fma.rn.f32 	%f1298, %f1267, %f1282, %f1214;
	fma.rn.f32 	%f1299, %f1267, %f1283, %f1215;
	fma.rn.f32 	%f1300, %f1268, %f1280, %f1216;
	fma.rn.f32 	%f1301, %f1268, %f1281, %f1217;
	fma.rn.f32 	%f1302, %f1268, %f1282, %f1218;
	fma.rn.f32 	%f1303, %f1268, %f1283, %f1219;
	fma.rn.f32 	%f1304, %f1269, %f1280, %f1220;
	fma.rn.f32 	%f1305, %f1269, %f1281, %f1221;
	fma.rn.f32 	%f1306, %f1269, %f1282, %f1222;
	fma.rn.f32 	%f1307, %f1269, %f1283, %f1223;
	fma.rn.f32 	%f1308, %f1270, %f1280, %f1224;
	fma.rn.f32 	%f1309, %f1270, %f1281, %f1225;
	fma.rn.f32 	%f1310, %f1270, %f1282, %f1226;
	fma.rn.f32 	%f1311, %f1270, %f1283, %f1227;
	fma.rn.f32 	%f1312, %f1271, %f1280, %f1228;
	fma.rn.f32 	%f1313, %f1271, %f1281, %f1229;
	fma.rn.f32 	%f1314, %f1271, %f1282, %f1230;
	fma.rn.f32 	%f1315, %f1271, %f1283, %f1231;
	fma.rn.f32 	%f1316, %f1272, %f1280, %f1232;
	fma.rn.f32 	%f1317, %f1272, %f1281, %f1233;
	fma.rn.f32 	%f1318, %f1272, %f1282, %f1234;
	fma.rn.f32 	%f1319, %f1272, %f1283, %f1235;
	fma.rn.f32 	%f1320, %f1273, %f1280, %f1236;
	fma.rn.f32 	%f1321, %f1273, %f1281, %f1237;
	fma.rn.f32 	%f1322, %f1273, %f1282, %f1238;
	fma.rn.f32 	%f1323, %f1273, %f1283, %f1239;
	fma.rn.f32 	%f1324, %f1274, %f1280, %f1240;
	fma.rn.f32 	%f1325, %f1274, %f1281, %f1241;
	fma.rn.f32 	%f1326, %f1274, %f1282, %f1242;
	fma.rn.f32 	%f1327, %f1274, %f1283, %f1243;
	fma.rn.f32 	%f1328, %f1275, %f1280, %f1244;
	fma.rn.f32 	%f1329, %f1275, %f1281, %f1245;
	fma.rn.f32 	%f1330, %f1275, %f1282, %f1246;
	fma.rn.f32 	%f1331, %f1275, %f1283, %f1247;
	fma.rn.f32 	%f1332, %f1276, %f1280, %f1248;
	fma.rn.f32 	%f1333, %f1276, %f1281, %f1249;
	fma.rn.f32 	%f1334, %f1276, %f1282, %f1250;
	fma.rn.f32 	%f1335, %f1276, %f1283, %f1251;
	fma.rn.f32 	%f1336, %f1277, %f1280, %f1252;
	fma.rn.f32 	%f1337, %f1277, %f1281, %f1253;
	fma.rn.f32 	%f1338, %f1277, %f1282, %f1254;
	fma.rn.f32 	%f1339, %f1277, %f1283, %f1255;
	fma.rn.f32 	%f1340, %f1278, %f1280, %f1256;
	fma.rn.f32 	%f1341, %f1278, %f1281, %f1257;
	fma.rn.f32 	%f1342, %f1278, %f1282, %f1258;
	fma.rn.f32 	%f1343, %f1278, %f1283, %f1259;
	fma.rn.f32 	%f1344, %f1279, %f1280, %f1260;
	fma.rn.f32 	%f1345, %f1279, %f1281, %f1261;
	fma.rn.f32 	%f1346, %f1279, %f1282, %f1262;
	fma.rn.f32 	%f1347, %f1279, %f1283, %f1263;
	ld.shared.f32 	%f1348, [%r290+56];
	ld.shared.f32 	%f1349, [%r290+136];
	ld.shared.f32 	%f1350, [%r290+216];
	ld.shared.f32 	%f1351, [%r290+296];
	ld.shared.f32 	%f1352, [%r290+376];
	ld.shared.f32 	%f1353, [%r290+456];
	ld.shared.f32 	%f1354, [%r290+536];
	ld.shared.f32 	%f1355, [%r290+616];
	ld.shared.f32 	%f1356, [%r290+696];
	ld.shared.f32 	%f1357, [%r290+776];
	ld.shared.f32 	%f1358, [%r290+856];
	ld.shared.f32 	%f1359, [%r290+936];
	ld.shared.f32 	%f1360, [%r290+1016];
	ld.shared.f32 	%f1361, [%r290+1096];
	ld.shared.f32 	%f1362, [%r290+1176];
	ld.shared.f32 	%f1363, [%r290+1256];
	ld.shared.f32 	%f1364, [%r294+7392];
	ld.shared.f32 	%f1365, [%r294+7396];
	ld.shared.f32 	%f1366, [%r294+7400];
	ld.shared.f32 	%f1367, [%r294+7404];
	fma.rn.f32 	%f1368, %f1348, %f1364, %f1284;
	fma.rn.f32 	%f1369, %f1348, %f1365, %f1285;
	fma.rn.f32 	%f1370, %f1348, %f1366, %f1286;
	fma.rn.f32 	%f1371, %f1348, %f1367, %f1287;
	fma.rn.f32 	%f1372, %f1349, %f1364, %f1288;
	fma.rn.f32 	%f1373, %f1349, %f1365, %f1289;
	fma.rn.f32 	%f1374, %f1349, %f1366, %f1290;
	fma.rn.f32 	%f1375, %f1349, %f1367, %f1291;
	fma.rn.f32 	%f1376, %f1350, %f1364, %f1292;
	fma.rn.f32 	%f1377, %f1350, %f1365, %f1293;
	fma.rn.f32 	%f1378, %f1350, %f1366, %f1294;
	fma.rn.f32 	%f1379, %f1350, %f1367, %f1295;
	fma.rn.f32 	%f1380, %f1351, %f1364, %f1296;
	fma.rn.f32 	%f1381, %f1351, %f1365, %f1297;
	fma.rn.f32 	%f1382, %f1351, %f1366, %f1298;
	fma.rn.f32 	%f1383, %f1351, %f1367, %f1299;
	fma.rn.f32 	%f1384, %f1352, %f1364, %f1300;
	fma.rn.f32 	%f1385, %f1352, %f1365, %f1301;
	fma.rn.f32 	%f1386, %f1352, %f1366, %f1302;
	fma.rn.f32 	%f1387, %f1352, %f1367, %f1303;
	fma.rn.f32 	%f1388, %f1353, %f1364, %f1304;
	fma.rn.f32 	%f1389, %f1353, %f1365, %f1305;
	fma.rn.f32 	%f1390, %f1353, %f1366, %f1306;
	fma.rn.f32 	%f1391, %f1353, %f1367, %f1307;
	fma.rn.f32 	%f1392, %f1354, %f1364, %f1308;
	fma.rn.f32 	%f1393, %f1354, %f1365, %f1309;
	fma.rn.f32 	%f1394, %f1354, %f1366, %f1310;
	fma.rn.f32 	%f1395, %f1354, %f1367, %f1311;
	fma.rn.f32 	%f1396, %f1355, %f1364, %f1312;
	fma.rn.f32 	%f1397, %f1355, %f1365, %f1313;
	fma.rn.f32 	%f1398, %f1355, %f1366, %f1314;
	fma.rn.f32 	%f1399, %f1355, %f1367, %f1315;
	fma.rn.f32 	%f1400, %f1356, %f1364, %f1316;
	fma.rn.f32 	%f1401, %f1356, %f1365, %f1317;
	fma.rn.f32 	%f1402, %f1356, %f1366, %f1318;
	fma.rn.f32 	%f1403, %f1356, %f1367, %f1319;
	fma.rn.f32 	%f1404, %f1357, %f1364, %f1320;
	fma.rn.f32 	%f1405, %f1357, %f1365, %f1321;
	fma.rn.f32 	%f1406, %f1357, %f1366, %f1322;
	fma.rn.f32 	%f1407, %f1357, %f1367, %f1323;
	fma.rn.f32 	%f1408, %f1358, %f1364, %f1324;
	fma.rn.f32 	%f1409, %f1358, %f1365, %f1325;
	fma.rn.f32 	%f1410, %f1358, %f1366, %f1326;
	fma.rn.f32 	%f1411, %f1358, %f1367, %f1327;
	fma.rn.f32 	%f1412, %f1359, %f1364, %f1328;
	fma.rn.f32 	%f1413, %f1359, %f1365, %f1329;
	fma.rn.f32 	%f1414, %f1359, %f1366, %f1330;
	fma.rn.f32 	%f1415, %f1359, %f1367, %f1331;
	fma.rn.f32 	%f1416, %f1360, %f1364, %f1332;
	fma.rn.f32 	%f1417, %f1360, %f1365, %f1333;
	fma.rn.f32 	%f1418, %f1360, %f1366, %f1334;
	fma.rn.f32 	%f1419, %f1360, %f1367, %f1335;
	fma.rn.f32 	%f1420, %f1361, %f1364, %f1336;
	fma.rn.f32 	%f1421, %f1361, %f1365, %f1337;
	fma.rn.f32 	%f1422, %f1361, %f1366, %f1338;
	fma.rn.f32 	%f1423, %f1361, %f1367, %f1339;
	fma.rn.f32 	%f1424, %f1362, %f1364, %f1340;
	fma.rn.f32 	%f1425, %f1362, %f1365, %f1341;
	fma.rn.f32 	%f1426, %f1362, %f1366, %f1342;
	fma.rn.f32 	%f1427, %f1362, %f1367, %f1343;
	fma.rn.f32 	%f1428, %f1363, %f1364, %f1344;
	fma.rn.f32 	%f1429, %f1363, %f1365, %f1345;
	fma.rn.f32 	%f1430, %f1363, %f1366, %f1346;
	fma.rn.f32 	%f1431, %f1363, %f1367, %f1347;
	ld.shared.f32 	%f1432, [%r290+60];
	ld.shared.f32 	%f1433, [%r290+140];
	ld.shared.f32 	%f1434, [%r290+220];
	ld.shared.f32 	%f1435, [%r290+300];
	ld.shared.f32 	%f1436, [%r290+380];
	ld.shared.f32 	%f1437, [%r290+460];
	ld.shared.f32 	%f1438, [%r290+540];
	ld.shared.f32 	%f1439, [%r290+620];
	ld.shared.f32 	%f1440, [%r290+700];
	ld.shared.f32 	%f1441, [%r290+780];
	ld.shared.f32 	%f1442, [%r290+860];
	ld.shared.f32 	%f1443, [%r290+940];
	ld.shared.f32 	%f1444, [%r290+1020];
	ld.shared.f32 	%f1445, [%r290+1100];
	ld.shared.f32 	%f1446, [%r290+1180];
	ld.shared.f32 	%f1447, [%r290+1260];
	ld.shared.f32 	%f1448, [%r294+7920];
	ld.shared.f32 	%f1449, [%r294+7924];
	ld.shared.f32 	%f1450, [%r294+7928];
	ld.shared.f32 	%f1451, [%r294+7932];
	fma.rn.f32 	%f1495, %f1432, %f1448, %f1368;
	fma.rn.f32 	%f1494, %f1432, %f1449, %f1369;
	fma.rn.f32 	%f1493, %f1432, %f1450, %f1370;
	fma.rn.f32 	%f1492, %f1432, %f1451, %f1371;
	fma.rn.f32 	%f1491, %f1433, %f1448, %f1372;
	fma.rn.f32 	%f1490, %f1433, %f1449, %f1373;
	fma.rn.f32 	%f1489, %f1433, %f1450, %f1374;
	fma.rn.f32 	%f1488, %f1433, %f1451, %f1375;
	fma.rn.f32 	%f1487, %f1434, %f1448, %f1376;
	fma.rn.f32 	%f1486, %f1434, %f1449, %f1377;
	fma.rn.f32 	%f1485, %f1434, %f1450, %f1378;
	fma.rn.f32 	%f1484, %f1434, %f1451, %f1379;
	fma.rn.f32 	%f1483, %f1435, %f1448, %f1380;
	fma.rn.f32 	%f1482, %f1435, %f1449, %f1381;
	fma.rn.f32 	%f1481, %f1435, %f1450, %f1382;
	fma.rn.f32 	%f1480, %f1435, %f1451, %f1383;
	fma.rn.f32 	%f1479, %f1436, %f1448, %f1384;
	fma.rn.f32 	%f1478, %f1436, %f1449, %f1385;
	fma.rn.f32 	%f1477, %f1436, %f1450, %f1386;
	fma.rn.f32 	%f1476, %f1436, %f1451, %f1387;
	fma.rn.f32 	%f1475, %f1437, %f1448, %f1388;
	fma.rn.f32 	%f1474, %f1437, %f1449, %f1389;
	fma.rn.f32 	%f1473, %f1437, %f1450, %f1390;
	fma.rn.f32 	%f1472, %f1437, %f1451, %f1391;
	fma.rn.f32 	%f1471, %f1438, %f1448, %f1392;
	fma.rn.f32 	%f1470, %f1438, %f1449, %f1393;
	fma.rn.f32 	%f1469, %f1438, %f1450, %f1394;
	fma.rn.f32 	%f1468, %f1438, %f1451, %f1395;
	fma.rn.f32 	%f1467, %f1439, %f1448, %f1396;
	fma.rn.f32 	%f1466, %f1439, %f1449, %f1397;
	fma.rn.f32 	%f1465, %f1439, %f1450, %f1398;
	fma.rn.f32 	%f1464, %f1439, %f1451, %f1399;
	fma.rn.f32 	%f1463, %f1440, %f1448, %f1400;
	fma.rn.f32 	%f1462, %f1440, %f1449, %f1401;
	fma.rn.f32 	%f1461, %f1440, %f1450, %f1402;
	fma.rn.f32 	%f1460, %f1440, %f1451, %f1403;
	fma.rn.f32 	%f1459, %f1441, %f1448, %f1404;
	fma.rn.f32 	%f1458, %f1441, %f1449, %f1405;
	fma.rn.f32 	%f1457, %f1441, %f1450, %f1406;
	fma.rn.f32 	%f1456, %f1441, %f1451, %f1407;
	fma.rn.f32 	%f1455, %f1442, %f1448, %f1408;
	fma.rn.f32 	%f1454, %f1442, %f1449, %f1409;
	fma.rn.f32 	%f1453, %f1442, %f1450, %f1410;
	fma.rn.f32 	%f1452, %f1442, %f1451, %f1411;
	fma.rn.f32 	%f1496, %f1443, %f1448, %f1412;
	fma.rn.f32 	%f1497, %f1443, %f1449, %f1413;
	fma.rn.f32 	%f1498, %f1443, %f1450, %f1414;
	fma.rn.f32 	%f1499, %f1443, %f1451, %f1415;
	fma.rn.f32 	%f1500, %f1444, %f1448, %f1416;
	fma.rn.f32 	%f1501, %f1444, %f1449, %f1417;
	fma.rn.f32 	%f1502, %f1444, %f1450, %f1418;
	fma.rn.f32 	%f1503, %f1444, %f1451, %f1419;
	fma.rn.f32 	%f1504, %f1445, %f1448, %f1420;
	fma.rn.f32 	%f1505, %f1445, %f1449, %f1421;
	fma.rn.f32 	%f1506, %f1445, %f1450, %f1422;
	fma.rn.f32 	%f1507, %f1445, %f1451, %f1423;
	fma.rn.f32 	%f1508, %f1446, %f1448, %f1424;
	fma.rn.f32 	%f1509, %f1446, %f1449, %f1425;
	fma.rn.f32 	%f1510, %f1446, %f1450, %f1426;
	fma.rn.f32 	%f1511, %f1446, %f1451, %f1427;
	fma.rn.f32 	%f1512, %f1447, %f1448, %f1428;
	fma.rn.f32 	%f1513, %f1447, %f1449, %f1429;
	fma.rn.f32 	%f1514, %f1447, %f1450, %f1430;
	fma.rn.f32 	%f1515, %f1447, %f1451, %f1431;
	bar.sync 	0;
	add.s32 	%r304, %r304, 1;
	setp.ne.s32 	%p26, %r304, 128;
	@%p26 bra 	$L__BB0_1;
	mov.u32 	%r295, %ctaid.y;
	shl.b32 	%r296, %r295, 7;
	add.s32 	%r58, %r296, %r55;
	mov.u32 	%r297, %ctaid.x;
	shl.b32 	%r298, %r297, 7;
	add.s32 	%r59, %r298, %r56;
	setp.gt.u32 	%p27, %r58, 2047;
	@%p27 bra 	$L__BB0_54;
	shl.b32 	%r60, %r58, 11;
	setp.gt.s32 	%p28, %r59, 2047;
	@%p28 bra 	$L__BB0_48;
	ld.param.u64 	%rd145, [_Z15sgemm_optimizedPKfS0_Pf_param_2];
	add.s32 	%r299, %r60, %r59;
	cvta.to.global.u64 	%rd52, %rd145;
	mul.wide.s32 	%rd53, %r299, 4;
	add.s64 	%rd54, %rd52, %rd53;
	st.global.f32 	[%rd54], %f1495;
$L__BB0_48:
	ld.param.u64 	%rd146, [_Z15sgemm_optimizedPKfS0_Pf_param_2];
	setp.gt.s32 	%p29, %r59, 2046;
	cvt.s64.s32 	%rd55, %r59;
	cvt.u64.u32 	%rd56, %r60;
	add.s64 	%rd57, %rd56, %rd55;
	cvta.to.global.u64 	%rd58, %rd146;
	shl.b64 	%rd59, %rd57, 2;
	add.s64 	%rd1, %rd58, %rd59;
	@%p29 bra 	$L__BB0_50;
	st.global.f32 	[%rd1+4], %f1494;
$L__BB0_50:
	setp.gt.s32 	%p30, %r59, 2045;
	@%p30 bra 	$L__BB0_52;
	st.global.f32 	[%rd1+8], %f1493;
$L__BB0_52:
	setp.gt.s32 	%p31, %r59, 2044;
	@%p31 bra 	$L__BB0_54;
	st.global.f32 	[%rd1+12], %f1492;
$L__BB0_54:
	ld.param.u64 	%rd147, [_Z15sgemm_optimizedPKfS0_Pf_param_2];
	setp.gt.u32 	%p32, %r58, 2046;
	add.s32 	%r300, %r59, 3;
	shl.b32 	%r301, %r58, 11;
	cvt.s64.s32 	%rd60, %r300;
	cvt.u64.u32 	%rd2, %r301;
	add.s64 	%rd61, %rd2, %rd60;
	cvta.to.global.u64 	%rd62, %rd147;
	shl.b64 	%rd63, %rd61, 2;
	add.s64 	%rd3, %rd62, %rd63;
	add.s32 	%r302, %r59, 2;
	cvt.s64.s32 	%rd64, %r302;
	add.s64 	%rd65, %rd2, %rd64;
	shl.b64 	%rd66, %rd65, 2;
	add.s64 	%rd4, %rd62, %rd66;
	add.s32 	%r303, %r59, 1;
	cvt.s64.s32 	%rd67, %r303;
	add.s64 	%rd68, %rd2, %rd67;
	shl.b64 	%rd69, %rd68, 2;
	add.s64 	%rd5, %rd62, %rd69;
	@%p32 bra 	$L__BB0_63;
	setp.gt.s32 	%p33, %r59, 2047;
	@%p33 bra 	$L__BB0_57;
	ld.param.u64 	%rd148, [_Z15sgemm_optimizedPKfS0_Pf_param_2];
	cvt.s64.s32 	%rd70, %r59;
	add.s64 	%rd71, %rd2, %rd70;
	cvta.to.global.u64 	%rd72, %rd148;
	shl.b64 	%rd73, %rd71, 2;
	add.s64 	%rd74, %rd72, %rd73;
	st.global.f32 	[%rd74+8192], %f1491;
$L__BB0_57:
	setp.gt.s32 	%p34, %r59, 2046;
	@%p34 bra 	$L__BB0_59;
	st.global.f32 	[%rd5+8192], %f1490;
$L__BB0_59:
	setp.gt.s32 	%p35, %r59, 2045;
	@%p35 bra 	$L__BB0_61;
	st.global.f32 	[%rd4+8192], %f1489;
$L__BB0_61:
	setp.gt.s32 	%p36, %r59, 2044;
	@%p36 bra 	$L__BB0_63;
	st.global.f32 	[%rd3+8192], %f1488;
$L__BB0_63:
	ld.param.u64 	%rd149, [_Z15sgemm_optimizedPKfS0_Pf_param_2];
	cvta.to.global.u64 	%rd6, %rd149;
	setp.gt.u32 	%p37, %r58, 2045;
	@%p37 bra 	$L__BB0_72;
	setp.gt.s32 	%p38, %r59, 2047;
	@%p38 bra 	$L__BB0_66;
	cvt.s64.s32 	%rd75, %r59;
	add.s64 	%rd76, %rd2, %rd75;
	shl.b64 	%rd77, %rd76, 2;
	add.s64 	%rd78, %rd6, %rd77;
	st.global.f32 	[%rd78+16384], %f1487;
$L__BB0_66:
	setp.gt.s32 	%p39, %r59, 2046;
	@%p39 bra 	$L__BB0_68;
	st.global.f32 	[%rd5+16384], %f1486;
$L__BB0_68:
	setp.gt.s32 	%p40, %r59, 2045;
	@%p40 bra 	$L__BB0_70;
	st.global.f32 	[%rd4+16384], %f1485;
$L__BB0_70:
	setp.gt.s32 	%p41, %r59, 2044;
	@%p41 bra 	$L__BB0_72;
	st.global.f32 	[%rd3+16384], %f1484;
$L__BB0_72:
	setp.gt.u32 	%p42, %r58, 2044;
	@%p42 bra 	$L__BB0_81;
	setp.gt.s32 	%p43, %r59, 2047;
	@%p43 bra 	$L__BB0_75;
	cvt.s64.s32 	%rd79, %r59;
	add.s64 	%rd80, %rd2, %rd79;
	shl.b64 	%rd81, %rd80, 2;
	add.s64 	%rd82, %rd6, %rd81;
	st.global.f32 	[%rd82+24576], %f1483;
$L__BB0_75:
	setp.gt.s32 	%p44, %r59, 2046;
	@%p44 bra 	$L__BB0_77;
	st.global.f32 	[%rd5+24576], %f1482;
$L__BB0_77:
	setp.gt.s32 	%p45, %r59, 2045;
	@%p45 bra 	$L__BB0_79;
	st.global.f32 	[%rd4+24576], %f1481;
$L__BB0_79:
	setp.gt.s32 	%p46, %r59, 2044;
	@%p46 bra 	$L__BB0_81;
	st.global.f32 	[%rd3+24576], %f1480;
$L__BB0_81:
	setp.gt.u32 	%p47, %r58, 2043;
	@%p47 bra 	$L__BB0_90;
	setp.gt.s32 	%p48, %r59, 2047;
	@%p48 bra 	$L__BB0_84;
	cvt.s64.s32 	%rd83, %r59;
	add.s64 	%rd84, %rd2, %rd83;
	shl.b64 	%rd85, %rd84, 2;
	add.s64 	%rd86, %rd6, %rd85;
	st.global.f32 	[%rd86+32768], %f1479;
$L__BB0_84:
	setp.gt.s32 	%p49, %r59, 2046;
	@%p49 bra 	$L__BB0_86;
	st.global.f32 	[%rd5+32768], %f1478;
$L__BB0_86:
	setp.gt.s32 	%p50, %r59, 2045;
	@%p50 bra 	$L__BB0_88;
	st.global.f32 	[%rd4+32768], %f1477;
$L__BB0_88:
	setp.gt.s32 	%p51, %r59, 2044;
	@%p51 bra 	$L__BB0_90;
	st.global.f32 	[%rd3+32768], %f1476;
$L__BB0_90:
	setp.gt.u32 	%p52, %r58, 2042;
	@%p52 bra 	$L__BB0_99;
	setp.gt.s32 	%p53, %r59, 2047;
	@%p53 bra 	$L__BB0_93;
	cvt.s64.s32 	%rd87, %r59;
	add.s64 	%rd88, %rd2, %rd87;
	shl.b64 	%rd89, %rd88, 2;
	add.s64 	%rd90, %rd6, %rd89;
	st.global.f32 	[%rd90+40960], %f1475;
$L__BB0_93:
	setp.gt.s32 	%p54, %r59, 2046;
	@%p54 bra 	$L__BB0_95;
	st.global.f32 	[%rd5+40960], %f1474;
$L__BB0_95:
	setp.gt.s32 	%p55, %r59, 2045;
	@%p55 bra 	$L__BB0_97;
	st.global.f32 	[%rd4+40960], %f1473;
$L__BB0_97:
	setp.gt.s32 	%p56, %r59, 2044;
	@%p56 bra 	$L__BB0_99;
	st.global.f32 	[%rd3+40960], %f1472;
$L__BB0_99:
	setp.gt.u32 	%p57, %r58, 2041;
	@%p57 bra 	$L__BB0_108;
	setp.gt.s32 	%p58, %r59, 2047;
	@%p58 bra 	$L__BB0_102;
	cvt.s64.s32 	%rd91, %r59;
	add.s64 	%rd92, %rd2, %rd91;
	shl.b64 	%rd93, %rd92, 2;
	add.s64 	%rd94, %rd6, %rd93;
	st.global.f32 	[%rd94+49152], %f1471;
$L__BB0_102:
	setp.gt.s32 	%p59, %r59, 2046;
	@%p59 bra 	$L__BB0_104;
	st.global.f32 	[%rd5+49152], %f1470;
$L__BB0_104:
	setp.gt.s32 	%p60, %r59, 2045;
	@%p60 bra 	$L__BB0_106;
	st.global.f32 	[%rd4+49152], %f1469;
$L__BB0_106:
	setp.gt.s32 	%p61, %r59, 2044;
	@%p61 bra 	$L__BB0_108;
	st.global.f32 	[%rd3+49152], %f1468;
$L__BB0_108:
	setp.gt.u32 	%p62, %r58, 2040;
	@%p62 bra 	$L__BB0_117;
	setp.gt.s32 	%p63, %r59, 2047;
	@%p63 bra 	$L__BB0_111;
	cvt.s64.s32 	%rd95, %r59;
	add.s64 	%rd96, %rd2, %rd95;
	shl.b64 	%rd97, %rd96, 2;
	add.s64 	%rd98, %rd6, %rd97;
	st.global.f32 	[%rd98+57344], %f1467;
$L__BB0_111:
	setp.gt.s32 	%p64, %r59, 2046;
	@%p64 bra 	$L__BB0_113;
	st.global.f32 	[%rd5+57344], %f1466;
$L__BB0_113:
	setp.gt.s32 	%p65, %r59, 2045;
	@%p65 bra 	$L__BB0_115;
	st.global.f32 	[%rd4+57344], %f1465;
$L__BB0_115:
	setp.gt.s32 	%p66, %r59, 2044;
	@%p66 bra 	$L__BB0_117;
	st.global.f32 	[%rd3+57344], %f1464;
$L__BB0_117:
	setp.gt.u32 	%p67, %r58, 2039;
	@%p67 bra 	$L__BB0_126;
	setp.gt.s32 	%p68, %r59, 2047;
	@%p68 bra 	$L__BB0_120;
	cvt.s64.s32 	%rd99, %r59;
	add.s64 	%rd100, %rd2, %rd99;
	shl.b64 	%rd101, %rd100, 2;
	add.s64 	%rd102, %rd6, %rd101;
	st.global.f32 	[%rd102+65536], %f1463;
$L__BB0_120:
	setp.gt.s32 	%p69, %r59, 2046;
	@%p69 bra 	$L__BB0_122;
	st.global.f32 	[%rd5+65536], %f1462;
$L__BB0_122:
	setp.gt.s32 	%p70, %r59, 2045;
	@%p70 bra 	$L__BB0_124;
	st.global.f32 	[%rd4+65536], %f1461;
$L__BB0_124:
	setp.gt.s32 	%p71, %r59, 2044;
	@%p71 bra 	$L__BB0_126;
	st.global.f32 	[%rd3+65536], %f1460;
$L__BB0_126:
	setp.gt.u32 	%p72, %r58, 2038;
	@%p72 bra 	$L__BB0_135;
	setp.gt.s32 	%p73, %r59, 2047;
	@%p73 bra 	$L__BB0_129;
	cvt.s64.s32 	%rd103, %r59;
	add.s64 	%rd104, %rd2, %rd103;
	shl.b64 	%rd105, %rd104, 2;
	add.s64 	%rd106, %rd6, %rd105;
	st.global.f32 	[%rd106+73728], %f1459;
$L__BB0_129:
	setp.gt.s32 	%p74, %r59, 2046;
	@%p74 bra 	$L__BB0_131;
	st.global.f32 	[%rd5+73728], %f1458;
$L__BB0_131:
	setp.gt.s32 	%p75, %r59, 2045;
	@%p75 bra 	$L__BB0_133;
	st.global.f32 	[%rd4+73728], %f1457;
$L__BB0_133:
	setp.gt.s32 	%p76, %r59, 2044;
	@%p76 bra 	$L__BB0_135;
	st.global.f32 	[%rd3+73728], %f1456;
$L__BB0_135:
	setp.gt.u32 	%p77, %r58, 2037;
	@%p77 bra 	$L__BB0_144;
	setp.gt.s32 	%p78, %r59, 2047;
	@%p78 bra 	$L__BB0_138;
	cvt.s64.s32 	%rd107, %r59;
	add.s64 	%rd108, %rd2, %rd107;
	shl.b64 	%rd109, %rd108, 2;
	add.s64 	%rd110, %rd6, %rd109;
	st.global.f32 	[%rd110+81920], %f1455;
$L__BB0_138:
	setp.gt.s32 	%p79, %r59, 2046;
	@%p79 bra 	$L__BB0_140;
	st.global.f32 	[%rd5+81920], %f1454;
$L__BB0_140:
	setp.gt.s32 	%p80, %r59, 2045;
	@%p80 bra 	$L__BB0_142;
	st.global.f32 	[%rd4+81920], %f1453;
$L__BB0_142:
	setp.gt.s32 	%p81, %r59, 2044;
	@%p81 bra 	$L__BB0_144;
	st.global.f32 	[%rd3+81920], %f1452;
$L__BB0_144:
	setp.gt.u32 	%p82, %r58, 2036;
	@%p82 bra 	$L__BB0_153;
	setp.gt.s32 	%p83, %r59, 2047;
	@%p83 bra 	$L__BB0_147;
	cvt.s64.s32 	%rd111, %r59;
	add.s64 	%rd112, %rd2, %rd111;
	shl.b64 	%rd113, %rd112, 2;
	add.s64 	%rd114, %rd6, %rd113;
	st.global.f32 	[%rd114+90112], %f1496;
$L__BB0_147:
	setp.gt.s32 	%p84, %r59, 2046;
	@%p84 bra 	$L__BB0_149;
	st.global.f32 	[%rd5+90112], %f1497;
$L__BB0_149:
	setp.gt.s32 	%p85, %r59, 2045;
	@%p85 bra 	$L__BB0_151;
	st.global.f32 	[%rd4+90112], %f1498;
$L__BB0_151:
	setp.gt.s32 	%p86, %r59, 2044;
	@%p86 bra 	$L__BB0_153;
	st.global.f32 	[%rd3+90112], %f1499;
$L__BB0_153:
	setp.gt.u32 	%p87, %r58, 2035;
	@%p87 bra 	$L__BB0_162;
	setp.gt.s32 	%p88, %r59, 2047;
	@%p88 bra 	$L__BB0_156;
	cvt.s64.s32 	%rd115, %r59;
	add.s64 	%rd116, %rd2, %rd115;
	shl.b64 	%rd117, %rd116, 2;
	add.s64 	%rd118, %rd6, %rd117;
	st.global.f32 	[%rd118+98304], %f1500;
$L__BB0_156:
	setp.gt.s32 	%p89, %r59, 2046;
	@%p89 bra 	$L__BB0_158;
	st.global.f32 	[%rd5+98304], %f1501;
$L__BB0_158:
	setp.gt.s32 	%p90, %r59, 2045;
	@%p90 bra 	$L__BB0_160;
	st.global.f32 	[%rd4+98304], %f1502;
$L__BB0_160:
	setp.gt.s32 	%p91, %r59, 2044;
	@%p91 bra 	$L__BB0_162;
	st.global.f32 	[%rd3+98304], %f1503;
$L__BB0_162:
	setp.gt.u32 	%p92, %r58, 2034;
	@%p92 bra 	$L__BB0_171;
	setp.gt.s32 	%p93, %r59, 2047;
	@%p93 bra 	$L__BB0_165;
	cvt.s64.s32 	%rd119, %r59;
	add.s64 	%rd120, %rd2, %rd119;
	shl.b64 	%rd121, %rd120, 2;
	add.s64 	%rd122, %rd6, %rd121;
	st.global.f32 	[%rd122+106496], %f1504;
$L__BB0_165:
	setp.gt.s32 	%p94, %r59, 2046;
	@%p94 bra 	$L__BB0_167;
	st.global.f32 	[%rd5+106496], %f1505;
$L__BB0_167:
	setp.gt.s32 	%p95, %r59, 2045;
	@%p95 bra 	$L__BB0_169;
	st.global.f32 	[%rd4+106496], %f1506;
$L__BB0_169:
	setp.gt.s32 	%p96, %r59, 2044;
	@%p96 bra 	$L__BB0_171;
	st.global.f32 	[%rd3+106496], %f1507;
$L__BB0_171:
	setp.gt.u32 	%p97, %r58, 2033;
	@%p97 bra 	$L__BB0_180;
	setp.gt.s32 	%p98, %r59, 2047;
	@%p98 bra 	$L__BB0_174;
	cvt.s64.s32 	%rd123, %r59;
	add.s64 	%rd124, %rd2, %rd123;
	shl.b64 	%rd125, %rd124, 2;
	add.s64 	%rd126, %rd6, %rd125;
	st.global.f32 	[%rd126+114688], %f1508;
$L__BB0_174:
	setp.gt.s32 	%p99, %r59, 2046;
	@%p99 bra 	$L__BB0_176;
	st.global.f32 	[%rd5+114688], %f1509;
$L__BB0_176:
	setp.gt.s32 	%p100, %r59, 2045;
	@%p100 bra 	$L__BB0_178;
	st.global.f32 	[%rd4+114688], %f1510;
$L__BB0_178:
	setp.gt.s32 	%p101, %r59, 2044;
	@%p101 bra 	$L__BB0_180;
	st.global.f32 	[%rd3+114688], %f1511;
$L__BB0_180:
	setp.gt.u32 	%p102, %r58, 2032;
	@%p102 bra 	$L__BB0_189;
	setp.gt.s32 	%p103, %r59, 2047;
	@%p103 bra 	$L__BB0_183;
	cvt.s64.s32 	%rd127, %r59;
	add.s64 	%rd128, %rd2, %rd127;
	shl.b64 	%rd129, %rd128, 2;
	add.s64 	%rd130, %rd6, %rd129;
	st.global.f32 	[%rd130+122880], %f1512;
$L__BB0_183:
	setp.gt.s32 	%p104, %r59, 2046;
	@%p104 bra 	$L__BB0_185;
	st.global.f32 	[%rd5+122880], %f1513;
$L__BB0_185:
	setp.gt.s32 	%p105, %r59, 2045;
	@%p105 bra 	$L__BB0_187;
	st.global.f32 	[%rd4+122880], %f1514;
$L__BB0_187:
	setp.gt.s32 	%p106, %r59, 2044;
	@%p106 bra 	$L__BB0_189;
	st.global.f32 	[%rd3+122880], %f1515;
$L__BB0_189:
	ret;

}


// ===== COMPILED SASS (sm_100) =====

	.target	sm_100

	.elftype	@"ET_EXEC"


//--------------------- .note.nv.tkinfo           --------------------------
	.section	.note.nv.tkinfo,"",@"SHT_NOTE"
	.sectionflags	@"SHF_NOTE_NV_TKINFO"
	.tkinfo
        /*0018*/ 	.word	0x00000002
        /*0030*/ 	.string	""
        /*0030*/ 	.string	"ptxas"
        /*0030*/ 	.string	"Cuda compilation tools, release 13.0, V13.0.88"
        /*0030*/ 	.string	"Build cuda_13.0.r13.0/compiler.36424714_0"
        /*0030*/ 	.string	"-arch sm_100 -m 64 "



//--------------------- .note.nv.cuinfo           --------------------------
	.section	.note.nv.cuinfo,"",@"SHT_NOTE"
	.sectionflags	@"SHF_NOTE_NV_CUINFO"
        /*0018*/ 	.short	0x0002
        /*001a*/ 	.short	0x0064
        /*001c*/ 	.short	0x0082
	.zero		2


//--------------------- .nv.info                  --------------------------
	.section	.nv.info,"",@"SHT_CUDA_INFO"
	.align	4


	//----- nvinfo : EIATTR_REGCOUNT
	.align		4
        /*0000*/ 	.byte	0x04, 0x2f
        /*0002*/ 	.short	(.L_1 - .L_0)
	.align		4
.L_0:
        /*0004*/ 	.word	index@(_Z15sgemm_optimizedPKfS0_Pf)
        /*0008*/ 	.word	0x00000082


	//----- nvinfo : EIATTR_FRAME_SIZE
	.align		4
.L_1:
        /*000c*/ 	.byte	0x04, 0x11
        /*000e*/ 	.short	(.L_3 - .L_2)
	.align		4
.L_2:
        /*0010*/ 	.word	index@(_Z15sgemm_optimizedPKfS0_Pf)
        /*0014*/ 	.word	0x00000000


	//----- nvinfo : EIATTR_MIN_STACK_SIZE
	.align		4
.L_3:
        /*0018*/ 	.byte	0x04, 0x12
        /*001a*/ 	.short	(.L_5 - .L_4)
	.align		4
.L_4:
        /*001c*/ 	.word	index@(_Z15sgemm_optimizedPKfS0_Pf)
        /*0020*/ 	.word	0x00000000
.L_5:


//--------------------- .nv.compat                --------------------------
	.section	.nv.compat,"",@"SHT_CUDA_COMPAT_INFO"
	.align	4
        /*0000*/ 	.byte	0x02, 0x09, 0x00, 0x00, 0x02, 0x02, 0x01, 0x00, 0x02, 0x05, 0x05, 0x00, 0x03, 0x07, 0x01, 0x01
        /*0010*/ 	.byte	0x02, 0x03, 0x00, 0x00, 0x02, 0x06, 0x01, 0x00, 0x04, 0x0b, 0x08, 0x00, 0x09, 0x00, 0x00, 0x00
        /*0020*/ 	.byte	0x00, 0x00, 0x00, 0x00


//--------------------- .nv.info._Z15sgemm_optimizedPKfS0_Pf --------------------------
	.section	.nv.info._Z15sgemm_optimizedPKfS0_Pf,"",@"SHT_CUDA_INFO"
	.sectionflags	@""
	.align	4


	//----- nvinfo : EIATTR_CUDA_API_VERSION
	.align		4
        /*0000*/ 	.byte	0x04, 0x37
        /*0002*/ 	.short	(.L_7 - .L_6)
.L_6:
        /*0004*/ 	.word	0x00000082


	//----- nvinfo : EIATTR_KPARAM_INFO
	.align		4
.L_7:
        /*0008*/ 	.byte	0x04, 0x17
        /*000a*/ 	.short	(.L_9 - .L_8)
.L_8:
        /*000c*/ 	.word	0x00000000
        /*0010*/ 	.short	0x0002
        /*0012*/ 	.short	0x0010
        /*0014*/ 	.byte	0x00, 0xf5, 0x21, 0x00


	//----- nvinfo : EIATTR_KPARAM_INFO
	.align		4
.L_9:
        /*0018*/ 	.byte	0x04, 0x17
        /*001a*/ 	.short	(.L_11 - .L_10)
.L_10:
        /*001c*/ 	.word	0x00000000
        /*0020*/ 	.short	0x0001
        /*0022*/ 	.short	0x0008
        /*0024*/ 	.byte	0x00, 0xf5, 0x21, 0x00


	//----- nvinfo : EIATTR_KPARAM_INFO
	.align		4
.L_11:
        /*0028*/ 	.byte	0x04, 0x17
        /*002a*/ 	.short	(.L_13 - .L_12)
.L_12:
        /*002c*/ 	.word	0x00000000
        /*0030*/ 	.short	0x0000
        /*0032*/ 	.short	0x0000
        /*0034*/ 	.byte	0x00, 0xf5, 0x21, 0x00


	//----- nvinfo : EIATTR_SPARSE_MMA_MASK
	.align		4
.L_13:
        /*0038*/ 	.byte	0x03, 0x50
        /*003a*/ 	.short	0x0000


	//----- nvinfo : EIATTR_MAXREG_COUNT
	.align		4
        /*003c*/ 	.byte	0x03, 0x1b
        /*003e*/ 	.short	0x00ff


	//----- nvinfo : EIATTR_NUM_BARRIERS
	.align		4
        /*0040*/ 	.byte	0x02, 0x4c
        /*0042*/ 	.byte	0x01
	.zero		1


	//----- nvinfo : EIATTR_MERCURY_ISA_VERSION
	.align		4
        /*0044*/ 	.byte	0x03, 0x5f
        /*0046*/ 	.short	0x0101


	//----- nvinfo : EIATTR_VRC_CTA_INIT_COUNT
	.align		4
        /*0048*/ 	.byte	0x02, 0x4a
	.zero		1
	.zero		1


	//----- nvinfo : EIATTR_EXIT_INSTR_OFFSETS
	.align		4
        /*004c*/ 	.byte	0x04, 0x1c
        /*004e*/ 	.short	(.L_15 - .L_14)


	//   ....[0]....
.L_14:
        /*0050*/ 	.word	0x000068e0


	//   ....[1]....
        /*0054*/ 	.word	0x000069a0


	//   ....[2]....
        /*0058*/ 	.word	0x000069c0


	//----- nvinfo : EIATTR_CRS_STACK_SIZE
	.align		4
.L_15:
        /*005c*/ 	.byte	0x04, 0x1e
        /*005e*/ 	.short	(.L_17 - .L_16)
.L_16:
        /*0060*/ 	.word	0x00000000


	//----- nvinfo : EIATTR_CBANK_PARAM_SIZE
	.align		4
.L_17:
        /*0064*/ 	.byte	0x03, 0x19
        /*0066*/ 	.short	0x0018


	//----- nvinfo : EIATTR_PARAM_CBANK
	.align		4
        /*0068*/ 	.byte	0x04, 0x0a
        /*006a*/ 	.short	(.L_19 - .L_18)
	.align		4
.L_18:
        /*006c*/ 	.word	index@(.nv.constant0._Z15sgemm_optimizedPKfS0_Pf)
        /*0070*/ 	.short	0x0380
        /*0072*/ 	.short	0x0018


	//----- nvinfo : EIATTR_SW_WAR
	.align		4
.L_19:
        /*0074*/ 	.byte	0x04, 0x36
        /*0076*/ 	.short	(.L_21 - .L_20)
.L_20:
        /*0078*/ 	.word	0x00000008
.L_21:


//--------------------- .nv.callgraph             --------------------------
	.section	.nv.callgraph,"",@"SHT_CUDA_CALLGRAPH"
	.align	4
	.sectionentsize	8
	.align		4
        /*0000*/ 	.word	0x00000000
	.align		4
        /*0004*/ 	.word	0xffffffff
	.align		4
        /*0008*/ 	.word	0x00000000
	.align		4
        /*000c*/ 	.word	0xfffffffe
	.align		4
        /*0010*/ 	.word	0x00000000
	.align		4
        /*0014*/ 	.word	0xfffffffd
	.align		4
        /*0018*/ 	.word	0x00000000
	.align		4
        /*001c*/ 	.word	0xfffffffc


//--------------------- .text._Z15sgemm_optimizedPKfS0_Pf --------------------------
	.section	.text._Z15sgemm_optimizedPKfS0_Pf,"ax",@progbits
	.align	128
        .global         _Z15sgemm_optimizedPKfS0_Pf
        .type           _Z15sgemm_optimizedPKfS0_Pf,@function
        .size           _Z15sgemm_optimizedPKfS0_Pf,(.L_x_44 - _Z15sgemm_optimizedPKfS0_Pf)
        .other          _Z15sgemm_optimizedPKfS0_Pf,@"STO_CUDA_ENTRY STV_DEFAULT"
_Z15sgemm_optimizedPKfS0_Pf:
.text._Z15sgemm_optimizedPKfS0_Pf:
[----:B------:R-:W-:Y:S01]  /*0000*/  LDC R1, c[0x0][0x37c] ;  /* 0x0000df00ff017b82 */ /* 0x000fe20000000800 */
[----:B------:R-:W0:Y:S01]  /*0010*/  S2R R6, SR_TID.X ;  /* 0x0000000000067919 */ /* 0x000e220000002100 */
[----:B------:R-:W-:Y:S01]  /*0020*/  HFMA2 R0, -RZ, RZ, 0, 0 ;  /* 0x00000000ff007431 */ /* 0x000fe200000001ff */
[----:B------:R-:W-:Y:S01]  /*0030*/  CS2R R82, SRZ ;  /* 0x0000000000527805 */ /* 0x000fe2000001ff00 */
[----:B------:R-:W-:Y:S01]  /*0040*/  HFMA2 R92, -RZ, RZ, 0, 0 ;  /* 0x00000000ff5c7431 */ /* 0x000fe200000001ff */
[----:B------:R-:W0:Y:S01]  /*0050*/  S2R R3, SR_TID.Y ;  /* 0x0000000000037919 */ /* 0x000e220000002200 */
[----:B------:R-:W-:Y:S01]  /*0060*/  HFMA2 R98, -RZ, RZ, 0, 0 ;  /* 0x00000000ff627431 */ /* 0x000fe200000001ff */
[----:B------:R-:W-:Y:S02]  /*0070*/  CS2R R80, SRZ ;  /* 0x0000000000507805 */ /* 0x000fe4000001ff00 */
[----:B------:R-:W-:Y:S02]  /*0080*/  CS2R R76, SRZ ;  /* 0x00000000004c7805 */ /* 0x000fe4000001ff00 */
[----:B------:R-:W-:-:S02]  /*0090*/  CS2R R78, SRZ ;  /* 0x00000000004e7805 */ /* 0x000fc4000001ff00 */
[----:B------:R-:W-:Y:S02]  /*00a0*/  CS2R R74, SRZ ;  /* 0x00000000004a7805 */ /* 0x000fe4000001ff00 */
[----:B------:R-:W-:Y:S02]  /*00b0*/  CS2R R72, SRZ ;  /* 0x0000000000487805 */ /* 0x000fe4000001ff00 */
[----:B------:R-:W-:Y:S02]  /*00c0*/  CS2R R70, SRZ ;  /* 0x0000000000467805 */ /* 0x000fe4000001ff00 */
        /* <DEDUP_REMOVED lines=21> */
[----:B------:R-:W-:Y:S02]  /*0220*/  MOV R9, RZ ;  /* 0x000000ff00097202 */ /* 0x000fe40000000f00 */
[----:B------:R-:W-:Y:S02]  /*0230*/  CS2R R96, SRZ ;  /* 0x0000000000607805 */ /* 0x000fe4000001ff00 */
[----:B------:R-:W-:Y:S01]  /*0240*/  MOV R95, RZ ;  /* 0x000000ff005f7202 */ /* 0x000fe20000000f00 */
[----:B------:R-:W1:Y:S01]  /*0250*/  LDCU.64 UR6, c[0x0][0x358] ;  /* 0x00006b00ff0677ac */ /* 0x000e620008000a00 */
[----:B0-----:R-:W-:-:S04]  /*0260*/  LEA R6, R3, R6, 0x5 ;  /* 0x0000000603067211 */ /* 0x001fc800078e28ff */
[----:B------:R-:W-:-:S04]  /*0270*/  VIMNMX.U32 R7, PT, PT, R6, 0x700, !PT ;  /* 0x0000070006077848 */ /* 0x000fc80007fe0000 */
[----:B------:R-:W-:-:S04]  /*0280*/  IADD3 R7, PT, PT, R7, 0xff, -R6 ;  /* 0x000000ff07077810 */ /* 0x000fc80007ffe806 */
[----:B------:R-:W-:-:S04]  /*0290*/  LEA.HI R2, R7, 0x1, RZ, 0x18 ;  /* 0x0000000107027811 */ /* 0x000fc800078fc0ff */
[----:B------:R-:W-:Y:S02]  /*02a0*/  LOP3.LUT P0, RZ, R2, 0x3, RZ, 0xc0, !PT ;  /* 0x0000000302ff7812 */ /* 0x000fe4000780c0ff */
[----:B-1----:R-:W-:-:S11]  /*02b0*/  CS2R R2, SRZ ;  /* 0x0000000000027805 */ /* 0x002fd6000001ff00 */
.L_x_12:
[----:B------:R-:W-:Y:S01]  /*02c0*/  ISETP.GT.U32.AND P1, PT, R6, 0x7ff, PT ;  /* 0x000007ff0600780c */ /* 0x000fe20003f24070 */
[----:B------:R-:W-:-:S12]  /*02d0*/  BSSY.RECONVERGENT B0, `(.L_x_0) ;  /* 0x00000f4000007945 */ /* 0x000fd80003800200 */
[----:B------:R-:W-:Y:S05]  /*02e0*/  @P1 BRA `(.L_x_1) ;  /* 0x0000000c00c81947 */ /* 0x000fea0003800000 */
[----:B------:R-:W-:Y:S01]  /*02f0*/  BSSY.RECONVERGENT B1, `(.L_x_2) ;  /* 0x000003d000017945 */ /* 0x000fe20003800200 */
[----:B------:R-:W-:-:S03]  /*0300*/  MOV R8, R6 ;  /* 0x0000000600087202 */ /* 0x000fc60000000f00 */
[----:B------:R-:W-:Y:S05]  /*0310*/  @!P0 BRA `(.L_x_3) ;  /* 0x0000000000e88947 */ /* 0x000fea0003800000 */
[----:B------:R-:W0:Y:S01]  /*0320*/  S2R R23, SR_CTAID.Y ;  /* 0x0000000000177919 */ /* 0x000e220000002600 */
[----:B------:R-:W-:Y:S01]  /*0330*/  SHF.R.U32.HI R8, RZ, 0x4, R6 ;  /* 0x00000004ff087819 */ /* 0x000fe20000011606 */
[----:B------:R-:W1:Y:S03]  /*0340*/  S2R R18, SR_TID.X ;  /* 0x0000000000127919 */ /* 0x000e660000002100 */
[----:B0-----:R-:W-:-:S04]  /*0350*/  LEA R14, R23, R8, 0x7 ;  /* 0x00000008170e7211 */ /* 0x001fc800078e38ff */
[----:B------:R-:W-:-:S13]  /*0360*/  ISETP.GT.U32.AND P1, PT, R14, 0x7ff, PT ;  /* 0x000007ff0e00780c */ /* 0x000fda0003f24070 */
[----:B------:R-:W0:Y:S01]  /*0370*/  @!P1 LDC.64 R12, c[0x0][0x380] ;  /* 0x0000e000ff0c9b82 */ /* 0x000e220000000a00 */
[----:B-1----:R-:W-:-:S04]  /*0380*/  @!P1 LOP3.LUT R15, R18, 0xf, RZ, 0xc0, !PT ;  /* 0x0000000f120f9812 */ /* 0x002fc800078ec0ff */
[----:B------:R-:W-:-:S04]  /*0390*/  @!P1 LEA R15, R0, R15, 0x4 ;  /* 0x0000000f000f9211 */ /* 0x000fc800078e20ff */
[----:B------:R-:W-:Y:S01]  /*03a0*/  @!P1 LEA R15, R14, R15, 0xb ;  /* 0x0000000f0e0f9211 */ /* 0x000fe200078e58ff */
[----:B------:R-:W-:-:S04]  /*03b0*/  HFMA2 R14, -RZ, RZ, 0, 0 ;  /* 0x00000000ff0e7431 */ /* 0x000fc800000001ff */
[----:B0-----:R-:W-:-:S05]  /*03c0*/  @!P1 IMAD.WIDE.U32 R12, R15, 0x4, R12 ;  /* 0x000000040f0c9825 */ /* 0x001fca00078e000c */
[----:B------:R-:W2:Y:S01]  /*03d0*/  @!P1 LDG.E.CONSTANT R14, desc[UR6][R12.64] ;  /* 0x000000060c0e9981 */ /* 0x000ea2000c1e9900 */
[----:B------:R-:W-:Y:S01]  /*03e0*/  MOV R15, 0x400 ;  /* 0x00000400000f7802 */ /* 0x000fe20000000f00 */
[----:B------:R-:W0:Y:S03]  /*03f0*/  S2R R16, SR_CgaCtaId ;  /* 0x0000000000107919 */ /* 0x000e260000008800 */
[----:B0-----:R-:W-:Y:S02]  /*0400*/  LEA R17, R16, R15, 0x18 ;  /* 0x0000000f10117211 */ /* 0x001fe400078ec0ff */
[----:B------:R-:W-:-:S03]  /*0410*/  SHF.L.U32 R15, R18, 0x2, RZ ;  /* 0x00000002120f7819 */ /* 0x000fc600000006ff */
[----:B------:R-:W-:Y:S01]  /*0420*/  IMAD R8, R8, 0x50, R17 ;  /* 0x0000005008087824 */ /* 0x000fe200078e0211 */
[----:B------:R-:W-:Y:S02]  /*0430*/  LOP3.LUT R19, R15, 0x3c, RZ, 0xc0, !PT ;  /* 0x0000003c0f137812 */ /* 0x000fe400078ec0ff */
[----:B------:R-:W-:Y:S02]  /*0440*/  LEA.HI R15, R7, 0x1, RZ, 0x18 ;  /* 0x00000001070f7811 */ /* 0x000fe400078fc0ff */
[----:B------:R-:W-:Y:S02]  /*0450*/  IADD3 R21, PT, PT, R8, R19, RZ ;  /* 0x0000001308157210 */ /* 0x000fe40007ffe0ff */
[----:B------:R-:W-:Y:S02]  /*0460*/  LOP3.LUT R15, R15, 0x3, RZ, 0xc0, !PT ;  /* 0x000000030f0f7812 */ /* 0x000fe400078ec0ff */
[----:B------:R-:W-:Y:S02]  /*0470*/  IADD3 R8, PT, PT, R6, 0x100, RZ ;  /* 0x0000010006087810 */ /* 0x000fe40007ffe0ff */
[----:B------:R-:W-:Y:S01]  /*0480*/  ISETP.NE.AND P1, PT, R15, 0x1, PT ;  /* 0x000000010f00780c */ /* 0x000fe20003f25270 */
[----:B--2---:R0:W-:-:S12]  /*0490*/  STS [R21], R14 ;  /* 0x0000000e15007388 */ /* 0x0041d80000000800 */
[----:B------:R-:W-:Y:S05]  /*04a0*/  @!P1 BRA `(.L_x_3) ;  /* 0x0000000000849947 */ /* 0x000fea0003800000 */
[----:B------:R-:W-:-:S04]  /*04b0*/  SHF.R.U32.HI R8, RZ, 0x4, R8 ;  /* 0x00000004ff087819 */ /* 0x000fc80000011608 */
[----:B0-----:R-:W-:-:S04]  /*04c0*/  LEA R14, R23, R8, 0x7 ;  /* 0x00000008170e7211 */ /* 0x001fc800078e38ff */
[----:B------:R-:W-:-:S13]  /*04d0*/  ISETP.GT.U32.AND P1, PT, R14, 0x7ff, PT ;  /* 0x000007ff0e00780c */ /* 0x000fda0003f24070 */
[----:B------:R-:W0:Y:S01]  /*04e0*/  @!P1 LDC.64 R12, c[0x0][0x380] ;  /* 0x0000e000ff0c9b82 */ /* 0x000e220000000a00 */
[----:B------:R-:W-:-:S04]  /*04f0*/  @!P1 LOP3.LUT R21, R18, 0xf, RZ, 0xc0, !PT ;  /* 0x0000000f12159812 */ /* 0x000fc800078ec0ff */
[----:B------:R-:W-:-:S04]  /*0500*/  @!P1 LEA R21, R0, R21, 0x4 ;  /* 0x0000001500159211 */ /* 0x000fc800078e20ff */
[----:B------:R-:W-:Y:S02]  /*0510*/  @!P1 LEA R21, R14, R21, 0xb ;  /* 0x000000150e159211 */ /* 0x000fe400078e58ff */
[----:B------:R-:W-:-:S03]  /*0520*/  MOV R14, RZ ;  /* 0x000000ff000e7202 */ /* 0x000fc60000000f00 */
[----:B0-----:R-:W-:-:S05]  /*0530*/  @!P1 IMAD.WIDE.U32 R12, R21, 0x4, R12 ;  /* 0x00000004150c9825 */ /* 0x001fca00078e000c */
[----:B------:R-:W2:Y:S01]  /*0540*/  @!P1 LDG.E.CONSTANT R14, desc[UR6][R12.64] ;  /* 0x000000060c0e9981 */ /* 0x000ea2000c1e9900 */
[----:B------:R-:W-:Y:S01]  /*0550*/  IMAD R8, R8, 0x50, R17 ;  /* 0x0000005008087824 */ /* 0x000fe200078e0211 */
[----:B------:R-:W-:-:S04]  /*0560*/  ISETP.NE.AND P1, PT, R15, 0x2, PT ;  /* 0x000000020f00780c */ /* 0x000fc80003f25270 */
[----:B------:R-:W-:Y:S02]  /*0570*/  IADD3 R21, PT, PT, R19, R8, RZ ;  /* 0x0000000813157210 */ /* 0x000fe40007ffe0ff */
[----:B------:R-:W-:-:S03]  /*0580*/  IADD3 R8, PT, PT, R6, 0x200, RZ ;  /* 0x0000020006087810 */ /* 0x000fc60007ffe0ff */
[----:B--2---:R1:W-:Y:S04]  /*0590*/  STS [R21], R14 ;  /* 0x0000000e15007388 */ /* 0x0043e80000000800 */
[----:B------:R-:W-:Y:S05]  /*05a0*/  @!P1 BRA `(.L_x_3) ;  /* 0x0000000000449947 */ /* 0x000fea0003800000 */
[----:B------:R-:W-:Y:S01]  /*05b0*/  SHF.R.U32.HI R8, RZ, 0x4, R8 ;  /* 0x00000004ff087819 */ /* 0x000fe20000011608 */
[----:B------:R-:W-:Y:S01]  /*05c0*/  BSSY.RECONVERGENT B2, `(.L_x_4) ;  /* 0x000000d000027945 */ /* 0x000fe20003800200 */
[----:B------:R-:W-:Y:S02]  /*05d0*/  MOV R12, RZ ;  /* 0x000000ff000c7202 */ /* 0x000fe40000000f00 */
[----:B-1----:R-:W-:Y:S01]  /*05e0*/  LEA R14, R23, R8, 0x7 ;  /* 0x00000008170e7211 */ /* 0x002fe200078e38ff */
[----:B------:R-:W-:-:S03]  /*05f0*/  IMAD R8, R8, 0x50, R17 ;  /* 0x0000005008087824 */ /* 0x000fc600078e0211 */
[----:B------:R-:W-:Y:S02]  /*0600*/  ISETP.GT.U32.AND P1, PT, R14, 0x7ff, PT ;  /* 0x000007ff0e00780c */ /* 0x000fe40003f24070 */
[----:B------:R-:W-:-:S11]  /*0610*/  IADD3 R19, PT, PT, R19, R8, RZ ;  /* 0x0000000813137210 */ /* 0x000fd60007ffe0ff */
[----:B------:R-:W-:Y:S05]  /*0620*/  @P1 BRA `(.L_x_5) ;  /* 0x0000000000181947 */ /* 0x000fea0003800000 */
[----:B------:R-:W0:Y:S01]  /*0630*/  LDC.64 R12, c[0x0][0x380] ;  /* 0x0000e000ff0c7b82 */ /* 0x000e220000000a00 */
[----:B------:R-:W-:-:S04]  /*0640*/  LOP3.LUT R15, R18, 0xf, RZ, 0xc0, !PT ;  /* 0x0000000f120f7812 */ /* 0x000fc800078ec0ff */
[----:B------:R-:W-:-:S04]  /*0650*/  LEA R15, R0, R15, 0x4 ;  /* 0x0000000f000f7211 */ /* 0x000fc800078e20ff */
[----:B------:R-:W-:-:S05]  /*0660*/  LEA R15, R14, R15, 0xb ;  /* 0x0000000f0e0f7211 */ /* 0x000fca00078e58ff */
[----:B0-----:R-:W-:-:S06]  /*0670*/  IMAD.WIDE.U32 R12, R15, 0x4, R12 ;  /* 0x000000040f0c7825 */ /* 0x001fcc00078e000c */
[----:B------:R0:W5:Y:S02]  /*0680*/  LDG.E.CONSTANT R12, desc[UR6][R12.64] ;  /* 0x000000060c0c7981 */ /* 0x000164000c1e9900 */
.L_x_5:
[----:B------:R-:W-:Y:S05]  /*0690*/  BSYNC.RECONVERGENT B2 ;  /* 0x0000000000027941 */ /* 0x000fea0003800200 */
.L_x_4:
[----:B-----5:R2:W-:Y:S01]  /*06a0*/  STS [R19], R12 ;  /* 0x0000000c13007388 */ /* 0x0205e20000000800 */
[----:B------:R-:W-:-:S07]  /*06b0*/  IADD3 R8, PT, PT, R6, 0x300, RZ ;  /* 0x0000030006087810 */ /* 0x000fce0007ffe0ff */
.L_x_3:
[----:B------:R-:W-:Y:S05]  /*06c0*/  BSYNC.RECONVERGENT B1 ;  /* 0x0000000000017941 */ /* 0x000fea0003800200 */
.L_x_2:
[----:B------:R-:W-:Y:S01]  /*06d0*/  ISETP.GE.U32.AND P1, PT, R7, 0x300, PT ;  /* 0x000003000700780c */ /* 0x000fe20003f26070 */
[----:B------:R-:W-:-:S12]  /*06e0*/  BSSY.RECONVERGENT B1, `(.L_x_6) ;  /* 0x0000048000017945 */ /* 0x000fd80003800200 */
[----:B------:R-:W-:Y:S05]  /*06f0*/  @!P1 BRA `(.L_x_7) ;  /* 0x0000000400189947 */ /* 0x000fea0003800000 */
[----:B01----:R-:W0:Y:S01]  /*0700*/  S2R R14, SR_TID.X ;  /* 0x00000000000e7919 */ /* 0x003e220000002100 */
[----:B------:R-:W1:Y:S01]  /*0710*/  S2UR UR5, SR_CgaCtaId ;  /* 0x00000000000579c3 */ /* 0x000e620000008800 */
[C---:B--2---:R-:W-:Y:S01]  /*0720*/  IADD3 R12, PT, PT, R8.reuse, 0x300, RZ ;  /* 0x00000300080c7810 */ /* 0x044fe20007ffe0ff */
[----:B------:R-:W-:Y:S01]  /*0730*/  UMOV UR4, 0x400 ;  /* 0x0000040000047882 */ /* 0x000fe20000000000 */
[----:B------:R-:W2:Y:S01]  /*0740*/  S2R R21, SR_CTAID.Y ;  /* 0x0000000000157919 */ /* 0x000ea20000002600 */
[C---:B------:R-:W-:Y:S02]  /*0750*/  IADD3 R13, PT, PT, R8.reuse, 0x200, RZ ;  /* 0x00000200080d7810 */ /* 0x040fe40007ffe0ff */
[----:B------:R-:W-:Y:S02]  /*0760*/  IADD3 R15, PT, PT, R8, 0x100, RZ ;  /* 0x00000100080f7810 */ /* 0x000fe40007ffe0ff */
[----:B------:R-:W-:Y:S02]  /*0770*/  SHF.R.U32.HI R18, RZ, 0x4, R8 ;  /* 0x00000004ff127819 */ /* 0x000fe40000011608 */
[----:B------:R-:W-:-:S02]  /*0780*/  SHF.R.U32.HI R12, RZ, 0x4, R12 ;  /* 0x00000004ff0c7819 */ /* 0x000fc4000001160c */
[----:B------:R-:W-:Y:S01]  /*0790*/  SHF.R.U32.HI R16, RZ, 0x4, R15 ;  /* 0x00000004ff107819 */ /* 0x000fe2000001160f */
[----:B-1----:R-:W-:Y:S01]  /*07a0*/  ULEA UR4, UR5, UR4, 0x18 ;  /* 0x0000000405047291 */ /* 0x002fe2000f8ec0ff */
[C---:B0-----:R-:W-:Y:S02]  /*07b0*/  LOP3.LUT R17, R14.reuse, 0xf, RZ, 0xc0, !PT ;  /* 0x0000000f0e117812 */ /* 0x041fe400078ec0ff */
[----:B------:R-:W-:Y:S02]  /*07c0*/  SHF.L.U32 R19, R14, 0x2, RZ ;  /* 0x000000020e137819 */ /* 0x000fe400000006ff */
[----:B------:R-:W-:Y:S02]  /*07d0*/  SHF.R.U32.HI R14, RZ, 0x4, R13 ;  /* 0x00000004ff0e7819 */ /* 0x000fe4000001160d */
[----:B------:R-:W-:Y:S02]  /*07e0*/  LOP3.LUT R13, R19, 0x3c, RZ, 0xc0, !PT ;  /* 0x0000003c130d7812 */ /* 0x000fe400078ec0ff */
[----:B--2---:R-:W-:-:S02]  /*07f0*/  LEA R15, R21, R17, 0x12 ;  /* 0x00000011150f7211 */ /* 0x004fc400078e90ff */
[C---:B------:R-:W-:Y:S02]  /*0800*/  LEA R30, R21.reuse, R18, 0x7 ;  /* 0x00000012151e7211 */ /* 0x040fe400078e38ff */
[C---:B------:R-:W-:Y:S02]  /*0810*/  LEA R22, R21.reuse, R12, 0x7 ;  /* 0x0000000c15167211 */ /* 0x040fe400078e38ff */
[C---:B------:R-:W-:Y:S02]  /*0820*/  LEA R26, R21.reuse, R14, 0x7 ;  /* 0x0000000e151a7211 */ /* 0x040fe400078e38ff */
[----:B------:R-:W-:Y:S02]  /*0830*/  LEA R28, R21, R16, 0x7 ;  /* 0x00000010151c7211 */ /* 0x000fe400078e38ff */
[----:B------:R-:W-:Y:S02]  /*0840*/  IADD3 R13, PT, PT, R13, UR4, RZ ;  /* 0x000000040d0d7c10 */ /* 0x000fe4000fffe0ff */
[----:B------:R-:W-:-:S02]  /*0850*/  LEA R17, R12, R15, 0xb ;  /* 0x0000000f0c117211 */ /* 0x000fc400078e58ff */
[-C--:B------:R-:W-:Y:S01]  /*0860*/  LEA R19, R14, R15.reuse, 0xb ;  /* 0x0000000f0e137211 */ /* 0x080fe200078e58ff */
[--C-:B------:R-:W-:Y:S01]  /*0870*/  IMAD R20, R12, 0x50, R13.reuse ;  /* 0x000000500c147824 */ /* 0x100fe200078e020d */
[-C--:B------:R-:W-:Y:S01]  /*0880*/  LEA R21, R16, R15.reuse, 0xb ;  /* 0x0000000f10157211 */ /* 0x080fe200078e58ff */
[--C-:B------:R-:W-:Y:S01]  /*0890*/  IMAD R24, R14, 0x50, R13.reuse ;  /* 0x000000500e187824 */ /* 0x100fe200078e020d */
[----:B------:R-:W-:Y:S01]  /*08a0*/  LEA R15, R18, R15, 0xb ;  /* 0x0000000f120f7211 */ /* 0x000fe200078e58ff */
[--C-:B------:R-:W-:Y:S01]  /*08b0*/  IMAD R27, R16, 0x50, R13.reuse ;  /* 0x00000050101b7824 */ /* 0x100fe200078e020d */
[----:B------:R-:W-:Y:S01]  /*08c0*/  LEA R23, R0, R17, 0x4 ;  /* 0x0000001100177211 */ /* 0x000fe200078e20ff */
[----:B------:R-:W-:Y:S01]  /*08d0*/  IMAD R29, R18, 0x50, R13 ;  /* 0x00000050121d7824 */ /* 0x000fe200078e020d */
[C---:B------:R-:W-:Y:S02]  /*08e0*/  LEA R25, R0.reuse, R19, 0x4 ;  /* 0x0000001300197211 */ /* 0x040fe400078e20ff */
[----:B------:R-:W-:-:S02]  /*08f0*/  LEA R21, R0, R21, 0x4 ;  /* 0x0000001500157211 */ /* 0x000fc400078e20ff */
[----:B------:R-:W-:-:S07]  /*0900*/  LEA R31, R0, R15, 0x4 ;  /* 0x0000000f001f7211 */ /* 0x000fce00078e20ff */
.L_x_8:
[----:B------:R-:W-:Y:S02]  /*0910*/  ISETP.GT.U32.AND P2, PT, R30, 0x7ff, PT ;  /* 0x000007ff1e00780c */ /* 0x000fe40003f44070 */
[----:B------:R-:W-:Y:S02]  /*0920*/  CS2R R32, SRZ ;  /* 0x0000000000207805 */ /* 0x000fe4000001ff00 */
[----:B------:R-:W-:Y:S02]  /*0930*/  ISETP.GT.U32.AND P3, PT, R28, 0x7ff, PT ;  /* 0x000007ff1c00780c */ /* 0x000fe40003f64070 */
[----:B------:R-:W-:Y:S02]  /*0940*/  CS2R R34, SRZ ;  /* 0x0000000000227805 */ /* 0x000fe4000001ff00 */
[----:B------:R-:W-:Y:S02]  /*0950*/  ISETP.GT.U32.AND P4, PT, R26, 0x7ff, PT ;  /* 0x000007ff1a00780c */ /* 0x000fe40003f84070 */
[----:B------:R-:W-:-:S03]  /*0960*/  ISETP.GT.U32.AND P5, PT, R22, 0x7ff, PT ;  /* 0x000007ff1600780c */ /* 0x000fc60003fa4070 */
[----:B------:R-:W0:Y:S08]  /*0970*/  @!P2 LDC.64 R18, c[0x0][0x380] ;  /* 0x0000e000ff12ab82 */ /* 0x000e300000000a00 */
[----:B------:R-:W1:Y:S08]  /*0980*/  @!P3 LDC.64 R16, c[0x0][0x380] ;  /* 0x0000e000ff10bb82 */ /* 0x000e700000000a00 */
[----:B------:R-:W2:Y:S08]  /*0990*/  @!P4 LDC.64 R14, c[0x0][0x380] ;  /* 0x0000e000ff0ecb82 */ /* 0x000eb00000000a00 */
[----:B------:R-:W3:Y:S01]  /*09a0*/  @!P5 LDC.64 R12, c[0x0][0x380] ;  /* 0x0000e000ff0cdb82 */ /* 0x000ee20000000a00 */
[----:B0-----:R-:W-:-:S05]  /*09b0*/  @!P2 IMAD.WIDE.U32 R18, R31, 0x4, R18 ;  /* 0x000000041f12a825 */ /* 0x001fca00078e0012 */
[----:B------:R-:W4:Y:S01]  /*09c0*/  @!P2 LDG.E.CONSTANT R32, desc[UR6][R18.64] ;  /* 0x000000061220a981 */ /* 0x000f22000c1e9900 */
[----:B-1----:R-:W-:-:S05]  /*09d0*/  @!P3 IMAD.WIDE.U32 R16, R21, 0x4, R16 ;  /* 0x000000041510b825 */ /* 0x002fca00078e0010 */
[----:B------:R-:W5:Y:S01]  /*09e0*/  @!P3 LDG.E.CONSTANT R34, desc[UR6][R16.64] ;  /* 0x000000061022b981 */ /* 0x000f62000c1e9900 */
[----:B--2---:R-:W-:-:S05]  /*09f0*/  @!P4 IMAD.WIDE.U32 R14, R25, 0x4, R14 ;  /* 0x00000004190ec825 */ /* 0x004fca00078e000e */
[----:B------:R-:W2:Y:S01]  /*0a00*/  @!P4 LDG.E.CONSTANT R33, desc[UR6][R14.64] ;  /* 0x000000060e21c981 */ /* 0x000ea2000c1e9900 */
[----:B---3--:R-:W-:-:S05]  /*0a10*/  @!P5 IMAD.WIDE.U32 R12, R23, 0x4, R12 ;  /* 0x00000004170cd825 */ /* 0x008fca00078e000c */
[----:B------:R-:W3:Y:S01]  /*0a20*/  @!P5 LDG.E.CONSTANT R35, desc[UR6][R12.64] ;  /* 0x000000060c23d981 */ /* 0x000ee2000c1e9900 */
[C---:B------:R-:W-:Y:S02]  /*0a30*/  ISETP.GE.U32.AND P2, PT, R8.reuse, 0x400, PT ;  /* 0x000004000800780c */ /* 0x040fe40003f46070 */
[----:B------:R-:W-:Y:S02]  /*0a40*/  IADD3 R8, PT, PT, R8, 0x400, RZ ;  /* 0x0000040008087810 */ /* 0x000fe40007ffe0ff */
[----:B------:R-:W-:Y:S02]  /*0a50*/  IADD3 R22, PT, PT, R22, 0x40, RZ ;  /* 0x0000004016167810 */ /* 0x000fe40007ffe0ff */
[----:B------:R-:W-:Y:S02]  /*0a60*/  IADD3 R26, PT, PT, R26, 0x40, RZ ;  /* 0x000000401a1a7810 */ /* 0x000fe40007ffe0ff */
[----:B------:R-:W-:Y:S02]  /*0a70*/  IADD3 R28, PT, PT, R28, 0x40, RZ ;  /* 0x000000401c1c7810 */ /* 0x000fe40007ffe0ff */
[----:B------:R-:W-:-:S02]  /*0a80*/  IADD3 R30, PT, PT, R30, 0x40, RZ ;  /* 0x000000401e1e7810 */ /* 0x000fc40007ffe0ff */
[----:B------:R-:W-:Y:S02]  /*0a90*/  IADD3 R31, PT, PT, R31, 0x20000, RZ ;  /* 0x000200001f1f7810 */ /* 0x000fe40007ffe0ff */
[----:B------:R-:W-:Y:S02]  /*0aa0*/  IADD3 R21, PT, PT, R21, 0x20000, RZ ;  /* 0x0002000015157810 */ /* 0x000fe40007ffe0ff */
[----:B------:R-:W-:Y:S02]  /*0ab0*/  IADD3 R25, PT, PT, R25, 0x20000, RZ ;  /* 0x0002000019197810 */ /* 0x000fe40007ffe0ff */
[----:B------:R-:W-:Y:S01]  /*0ac0*/  IADD3 R23, PT, PT, R23, 0x20000, RZ ;  /* 0x0002000017177810 */ /* 0x000fe20007ffe0ff */
[----:B----4-:R0:W-:Y:S04]  /*0ad0*/  STS [R29], R32 ;  /* 0x000000201d007388 */ /* 0x0101e80000000800 */
[----:B-----5:R1:W-:Y:S01]  /*0ae0*/  STS [R27], R34 ;  /* 0x000000221b007388 */ /* 0x0203e20000000800 */
[----:B0-----:R-:W-:-:S03]  /*0af0*/  IADD3 R29, PT, PT, R29, 0x1400, RZ ;  /* 0x000014001d1d7810 */ /* 0x001fc60007ffe0ff */
[----:B--2---:R0:W-:Y:S01]  /*0b00*/  STS [R24], R33 ;  /* 0x0000002118007388 */ /* 0x0041e20000000800 */
[----:B-1----:R-:W-:-:S03]  /*0b10*/  IADD3 R27, PT, PT, R27, 0x1400, RZ ;  /* 0x000014001b1b7810 */ /* 0x002fc60007ffe0ff */
[----:B---3--:R1:W-:Y:S01]  /*0b20*/  STS [R20], R35 ;  /* 0x0000002314007388 */ /* 0x0083e20000000800 */
[----:B0-----:R-:W-:Y:S02]  /*0b30*/  IADD3 R24, PT, PT, R24, 0x1400, RZ ;  /* 0x0000140018187810 */ /* 0x001fe40007ffe0ff */
[----:B-1----:R-:W-:Y:S01]  /*0b40*/  IADD3 R20, PT, PT, R20, 0x1400, RZ ;  /* 0x0000140014147810 */ /* 0x002fe20007ffe0ff */
[----:B------:R-:W-:Y:S06]  /*0b50*/  @!P2 BRA `(.L_x_8) ;  /* 0xfffffffc006ca947 */ /* 0x000fec000383ffff */
.L_x_7:
[----:B------:R-:W-:Y:S05]  /*0b60*/  BSYNC.RECONVERGENT B1 ;  /* 0x0000000000017941 */ /* 0x000fea0003800200 */
.L_x_6:
[----:B------:R-:W-:Y:S01]  /*0b70*/  BSSY.RECONVERGENT B1, `(.L_x_9) ;  /* 0x0000034000017945 */ /* 0x000fe20003800200 */
[----:B------:R-:W-:-:S03]  /*0b80*/  MOV R8, R6 ;  /* 0x0000000600087202 */ /* 0x000fc60000000f00 */
[----:B------:R-:W-:Y:S05]  /*0b90*/  @!P0 BRA `(.L_x_10) ;  /* 0x0000000000c48947 */ /* 0x000fea0003800000 */
[----:B0-----:R-:W1:Y:S01]  /*0ba0*/  S2R R13, SR_CTAID.X ;  /* 0x00000000000d7919 */ /* 0x001e620000002500 */
[----:B------:R-:W-:Y:S02]  /*0bb0*/  LOP3.LUT R8, R6, 0x7f, RZ, 0xc0, !PT ;  /* 0x0000007f06087812 */ /* 0x000fe400078ec0ff */
[----:B------:R-:W-:Y:S02]  /*0bc0*/  SHF.R.U32.HI R17, RZ, 0x7, R6 ;  /* 0x00000007ff117819 */ /* 0x000fe40000011606 */
[----:B-1----:R-:W-:-:S04]  /*0bd0*/  LEA R14, R13, R8, 0x7 ;  /* 0x000000080d0e7211 */ /* 0x002fc800078e38ff */
[----:B------:R-:W-:-:S13]  /*0be0*/  ISETP.GT.AND P2, PT, R14, 0x7ff, PT ;  /* 0x000007ff0e00780c */ /* 0x000fda0003f44270 */
[----:B--2---:R-:W0:Y:S01]  /*0bf0*/  @!P2 LDC.64 R12, c[0x0][0x388] ;  /* 0x0000e200ff0cab82 */ /* 0x004e220000000a00 */
[----:B------:R-:W-:-:S04]  /*0c00*/  @!P2 LEA R15, R0, R17, 0x4 ;  /* 0x00000011000fa211 */ /* 0x000fc800078e20ff */
[----:B------:R-:W-:Y:S01]  /*0c10*/  @!P2 LEA R19, R15, R14, 0xb ;  /* 0x0000000e0f13a211 */ /* 0x000fe200078e58ff */
[----:B------:R-:W-:-:S04]  /*0c20*/  HFMA2 R15, -RZ, RZ, 0, 0 ;  /* 0x00000000ff0f7431 */ /* 0x000fc800000001ff */
[----:B0-----:R-:W-:-:S05]  /*0c30*/  @!P2 IMAD.WIDE R12, R19, 0x4, R12 ;  /* 0x00000004130ca825 */ /* 0x001fca00078e020c */
[----:B------:R-:W2:Y:S01]  /*0c40*/  @!P2 LDG.E.CONSTANT R15, desc[UR6][R12.64] ;  /* 0x000000060c0fa981 */ /* 0x000ea2000c1e9900 */
[----:B------:R-:W-:Y:S01]  /*0c50*/  MOV R8, 0x400 ;  /* 0x0000040000087802 */ /* 0x000fe20000000f00 */
[----:B------:R-:W0:Y:S03]  /*0c60*/  S2R R19, SR_CgaCtaId ;  /* 0x0000000000137919 */ /* 0x000e260000008800 */
[----:B------:R-:W-:-:S04]  /*0c70*/  IADD3 R8, PT, PT, R8, 0x2800, RZ ;  /* 0x0000280008087810 */ /* 0x000fc80007ffe0ff */
        /* <DEDUP_REMOVED lines=11> */
[----:B------:R-:W0:Y:S01]  /*0d30*/  @!P2 LDC.64 R12, c[0x0][0x388] ;  /* 0x0000e200ff0cab82 */ /* 0x000e220000000a00 */
[----:B------:R-:W-:-:S04]  /*0d40*/  SHF.R.U32.HI R17, RZ, 0x7, R8 ;  /* 0x00000007ff117819 */ /* 0x000fc80000011608 */
[----:B---3--:R-:W-:-:S04]  /*0d50*/  @!P2 LEA R15, R0, R17, 0x4 ;  /* 0x00000011000fa211 */ /* 0x008fc800078e20ff */
[----:B------:R-:W-:Y:S02]  /*0d60*/  @!P2 LEA R19, R15, R14, 0xb ;  /* 0x0000000e0f13a211 */ /* 0x000fe400078e58ff */
[----:B------:R-:W-:-:S03]  /*0d70*/  MOV R15, RZ ;  /* 0x000000ff000f7202 */ /* 0x000fc60000000f00 */
[----:B0-----:R-:W-:-:S05]  /*0d80*/  @!P2 IMAD.WIDE R12, R19, 0x4, R12 ;  /* 0x00000004130ca825 */ /* 0x001fca00078e020c */
[----:B------:R-:W2:Y:S01]  /*0d90*/  @!P2 LDG.E.CONSTANT R15, desc[UR6][R12.64] ;  /* 0x000000060c0fa981 */ /* 0x000ea2000c1e9900 */
[----:B------:R-:W-:Y:S01]  /*0da0*/  IMAD R17, R17, 0x210, R16 ;  /* 0x0000021011117824 */ /* 0x000fe200078e0210 */
[----:B------:R-:W-:Y:S02]  /*0db0*/  ISETP.NE.AND P3, PT, R21, 0x2, PT ;  /* 0x000000021500780c */ /* 0x000fe40003f65270 */
[----:B------:R-:W-:Y:S02]  /*0dc0*/  IADD3 R8, PT, PT, R6, 0x200, RZ ;  /* 0x0000020006087810 */ /* 0x000fe40007ffe0ff */
[----:B------:R-:W-:-:S05]  /*0dd0*/  IADD3 R20, PT, PT, R18, R17, RZ ;  /* 0x0000001112147210 */ /* 0x000fca0007ffe0ff */
[----:B--2---:R4:W-:Y:S04]  /*0de0*/  STS [R20], R15 ;  /* 0x0000000f14007388 */ /* 0x0049e80000000800 */
[----:B------:R-:W-:Y:S05]  /*0df0*/  @!P3 BRA `(.L_x_10) ;  /* 0x00000000002cb947 */ /* 0x000fea0003800000 */
[----:B------:R-:W0:Y:S01]  /*0e00*/  @!P2 LDC.64 R12, c[0x0][0x388] ;  /* 0x0000e200ff0cab82 */ /* 0x000e220000000a00 */
[----:B----4-:R-:W-:-:S04]  /*0e10*/  SHF.R.U32.HI R15, RZ, 0x7, R8 ;  /* 0x00000007ff0f7819 */ /* 0x010fc80000011608 */
[----:B------:R-:W-:-:S04]  /*0e20*/  @!P2 LEA R17, R0, R15, 0x4 ;  /* 0x0000000f0011a211 */ /* 0x000fc800078e20ff */
[----:B------:R-:W-:Y:S02]  /*0e30*/  @!P2 LEA R17, R17, R14, 0xb ;  /* 0x0000000e1111a211 */ /* 0x000fe400078e58ff */
[----:B------:R-:W-:-:S03]  /*0e40*/  MOV R14, RZ ;  /* 0x000000ff000e7202 */ /* 0x000fc60000000f00 */
[----:B0-----:R-:W-:-:S05]  /*0e50*/  @!P2 IMAD.WIDE R12, R17, 0x4, R12 ;  /* 0x00000004110ca825 */ /* 0x001fca00078e020c */
[----:B------:R-:W2:Y:S01]  /*0e60*/  @!P2 LDG.E.CONSTANT R14, desc[UR6][R12.64] ;  /* 0x000000060c0ea981 */ /* 0x000ea2000c1e9900 */
[----:B------:R-:W-:Y:S01]  /*0e70*/  IMAD R15, R15, 0x210, R16 ;  /* 0x000002100f0f7824 */ /* 0x000fe200078e0210 */
[----:B------:R-:W-:-:S04]  /*0e80*/  IADD3 R8, PT, PT, R6, 0x300, RZ ;  /* 0x0000030006087810 */ /* 0x000fc80007ffe0ff */
[----:B------:R-:W-:-:S05]  /*0e90*/  IADD3 R15, PT, PT, R18, R15, RZ ;  /* 0x0000000f120f7210 */ /* 0x000fca0007ffe0ff */
[----:B--2---:R0:W-:Y:S02]  /*0ea0*/  STS [R15], R14 ;  /* 0x0000000e0f007388 */ /* 0x0041e40000000800 */
.L_x_10:
[----:B------:R-:W-:Y:S05]  /*0eb0*/  BSYNC.RECONVERGENT B1 ;  /* 0x0000000000017941 */ /* 0x000fea0003800200 */
.L_x_9:
[----:B------:R-:W-:Y:S05]  /*0ec0*/  @!P1 BRA `(.L_x_1) ;  /* 0x0000000000d09947 */ /* 0x000fea0003800000 */
[----:B------:R-:W5:Y:S01]  /*0ed0*/  S2R R37, SR_CTAID.X ;  /* 0x0000000000257919 */ /* 0x000f620000002500 */
[----:B------:R-:W0:Y:S01]  /*0ee0*/  S2UR UR5, SR_CgaCtaId ;  /* 0x00000000000579c3 */ /* 0x000e220000008800 */
[----:B--2---:R-:W-:Y:S01]  /*0ef0*/  LOP3.LUT R12, R8, 0x7f, RZ, 0xc0, !PT ;  /* 0x0000007f080c7812 */ /* 0x004fe200078ec0ff */
[----:B------:R-:W-:Y:S02]  /*0f00*/  UMOV UR4, 0x400 ;  /* 0x0000040000047882 */ /* 0x000fe40000000000 */
[----:B------:R-:W-:-:S04]  /*0f10*/  UIADD3 UR4, UPT, UPT, UR4, 0x2800, URZ ;  /* 0x0000280004047890 */ /* 0x000fc8000fffe0ff */
[----:B0-----:R-:W-:Y:S01]  /*0f20*/  ULEA UR4, UR5, UR4, 0x18 ;  /* 0x0000000405047291 */ /* 0x001fe2000f8ec0ff */
[----:B-----5:R-:W-:Y:S02]  /*0f30*/  LEA R37, R37, R12, 0x7 ;  /* 0x0000000c25257211 */ /* 0x020fe400078e38ff */
[----:B------:R-:W-:Y:S02]  /*0f40*/  SHF.L.U32 R12, R8, 0x2, RZ ;  /* 0x00000002080c7819 */ /* 0x000fe400000006ff */
[----:B------:R-:W-:Y:S02]  /*0f50*/  ISETP.GT.AND P2, PT, R37, 0x7ff, PT ;  /* 0x000007ff2500780c */ /* 0x000fe40003f44270 */
[----:B------:R-:W-:-:S04]  /*0f60*/  LOP3.LUT R12, R12, 0x1fc, RZ, 0xc0, !PT ;  /* 0x000001fc0c0c7812 */ /* 0x000fc800078ec0ff */
[----:B------:R-:W-:-:S07]  /*0f70*/  IADD3 R28, PT, PT, R12, UR4, RZ ;  /* 0x000000040c1c7c10 */ /* 0x000fce000fffe0ff */
.L_x_11:
[----:B0-----:R-:W0:Y:S01]  /*0f80*/  @!P2 LDC.64 R18, c[0x0][0x388] ;  /* 0x0000e200ff12ab82 */ /* 0x001e220000000a00 */
[C---:B---34-:R-:W-:Y:S02]  /*0f90*/  IADD3 R20, PT, PT, R8.reuse, 0x100, RZ ;  /* 0x0000010008147810 */ /* 0x058fe40007ffe0ff */
[C---:B------:R-:W-:Y:S02]  /*0fa0*/  IADD3 R22, PT, PT, R8.reuse, 0x200, RZ ;  /* 0x0000020008167810 */ /* 0x040fe40007ffe0ff */
[----:B------:R-:W-:Y:S02]  /*0fb0*/  IADD3 R23, PT, PT, R8, 0x300, RZ ;  /* 0x0000030008177810 */ /* 0x000fe40007ffe0ff */
[----:B-1----:R-:W-:Y:S01]  /*0fc0*/  SHF.R.U32.HI R21, RZ, 0x7, R8 ;  /* 0x00000007ff157819 */ /* 0x002fe20000011608 */
[----:B------:R-:W1:Y:S01]  /*0fd0*/  @!P2 LDC.64 R16, c[0x0][0x388] ;  /* 0x0000e200ff10ab82 */ /* 0x000e620000000a00 */
[----:B------:R-:W-:Y:S02]  /*0fe0*/  SHF.R.U32.HI R25, RZ, 0x7, R20 ;  /* 0x00000007ff197819 */ /* 0x000fe40000011614 */
[----:B------:R-:W-:-:S02]  /*0ff0*/  SHF.R.U32.HI R29, RZ, 0x7, R22 ;  /* 0x00000007ff1d7819 */ /* 0x000fc40000011616 */
[----:B------:R-:W-:Y:S02]  /*1000*/  SHF.R.U32.HI R33, RZ, 0x7, R23 ;  /* 0x00000007ff217819 */ /* 0x000fe40000011617 */
[C---:B------:R-:W-:Y:S01]  /*1010*/  @!P2 LEA R20, R0.reuse, R21, 0x4 ;  /* 0x000000150014a211 */ /* 0x040fe200078e20ff */
[----:B------:R-:W2:Y:S01]  /*1020*/  @!P2 LDC.64 R14, c[0x0][0x388] ;  /* 0x0000e200ff0eab82 */ /* 0x000ea20000000a00 */
[C---:B------:R-:W-:Y:S02]  /*1030*/  @!P2 LEA R22, R0.reuse, R25, 0x4 ;  /* 0x000000190016a211 */ /* 0x040fe400078e20ff */
[C---:B------:R-:W-:Y:S02]  /*1040*/  @!P2 LEA R24, R0.reuse, R29, 0x4 ;  /* 0x0000001d0018a211 */ /* 0x040fe400078e20ff */
[----:B------:R-:W-:Y:S02]  /*1050*/  @!P2 LEA R26, R0, R33, 0x4 ;  /* 0x00000021001aa211 */ /* 0x000fe400078e20ff */
[-C--:B------:R-:W-:Y:S01]  /*1060*/  @!P2 LEA R23, R20, R37.reuse, 0xb ;  /* 0x000000251417a211 */ /* 0x080fe200078e58ff */
[----:B------:R-:W3:Y:S01]  /*1070*/  @!P2 LDC.64 R12, c[0x0][0x388] ;  /* 0x0000e200ff0cab82 */ /* 0x000ee20000000a00 */
[----:B------:R-:W-:Y:S01]  /*1080*/  HFMA2 R20, -RZ, RZ, 0, 0 ;  /* 0x00000000ff147431 */ /* 0x000fe200000001ff */
[----:B------:R-:W-:-:S02]  /*1090*/  @!P2 LEA R27, R22, R37, 0xb ;  /* 0x00000025161ba211 */ /* 0x000fc400078e58ff */
[-C--:B------:R-:W-:Y:S01]  /*10a0*/  @!P2 LEA R31, R24, R37.reuse, 0xb ;  /* 0x00000025181fa211 */ /* 0x080fe200078e58ff */
[----:B0-----:R-:W-:Y:S01]  /*10b0*/  @!P2 IMAD.WIDE R18, R23, 0x4, R18 ;  /* 0x000000041712a825 */ /* 0x001fe200078e0212 */
[----:B------:R-:W-:Y:S02]  /*10c0*/  @!P2 LEA R35, R26, R37, 0xb ;  /* 0x000000251a23a211 */ /* 0x000fe400078e58ff */
[----:B------:R-:W-:Y:S02]  /*10d0*/  CS2R R22, SRZ ;  /* 0x0000000000167805 */ /* 0x000fe4000001ff00 */
[----:B------:R-:W-:Y:S01]  /*10e0*/  MOV R26, RZ ;  /* 0x000000ff001a7202 */ /* 0x000fe20000000f00 */
[----:B-1----:R-:W-:Y:S01]  /*10f0*/  @!P2 IMAD.WIDE R16, R27, 0x4, R16 ;  /* 0x000000041b10a825 */ /* 0x002fe200078e0210 */
[----:B------:R-:W4:Y:S04]  /*1100*/  @!P2 LDG.E.CONSTANT R20, desc[UR6][R18.64] ;  /* 0x000000061214a981 */ /* 0x000f28000c1e9900 */
[----:B------:R-:W5:Y:S01]  /*1110*/  @!P2 LDG.E.CONSTANT R22, desc[UR6][R16.64] ;  /* 0x000000061016a981 */ /* 0x000f62000c1e9900 */
[----:B--2---:R-:W-:-:S05]  /*1120*/  @!P2 IMAD.WIDE R14, R31, 0x4, R14 ;  /* 0x000000041f0ea825 */ /* 0x004fca00078e020e */
[----:B------:R-:W2:Y:S01]  /*1130*/  @!P2 LDG.E.CONSTANT R23, desc[UR6][R14.64] ;  /* 0x000000060e17a981 */ /* 0x000ea2000c1e9900 */
[----:B---3--:R-:W-:-:S05]  /*1140*/  @!P2 IMAD.WIDE R12, R35, 0x4, R12 ;  /* 0x00000004230ca825 */ /* 0x008fca00078e020c */
[----:B------:R-:W3:Y:S01]  /*1150*/  @!P2 LDG.E.CONSTANT R26, desc[UR6][R12.64] ;  /* 0x000000060c1aa981 */ /* 0x000ee2000c1e9900 */
[--C-:B------:R-:W-:Y:S02]  /*1160*/  IMAD R21, R21, 0x210, R28.reuse ;  /* 0x0000021015157824 */ /* 0x100fe400078e021c */
[--C-:B------:R-:W-:Y:S02]  /*1170*/  IMAD R25, R25, 0x210, R28.reuse ;  /* 0x0000021019197824 */ /* 0x100fe400078e021c */
[--C-:B------:R-:W-:Y:S02]  /*1180*/  IMAD R24, R29, 0x210, R28.reuse ;  /* 0x000002101d187824 */ /* 0x100fe400078e021c */
[----:B------:R-:W-:Y:S01]  /*1190*/  IMAD R33, R33, 0x210, R28 ;  /* 0x0000021021217824 */ /* 0x000fe200078e021c */
[C---:B------:R-:W-:Y:S02]  /*11a0*/  ISETP.GE.U32.AND P1, PT, R8.reuse, 0x400, PT ;  /* 0x000004000800780c */ /* 0x040fe40003f26070 */
[----:B------:R-:W-:Y:S01]  /*11b0*/  IADD3 R8, PT, PT, R8, 0x400, RZ ;  /* 0x0000040008087810 */ /* 0x000fe20007ffe0ff */
[----:B----4-:R0:W-:Y:S04]  /*11c0*/  STS [R21], R20 ;  /* 0x0000001415007388 */ /* 0x0101e80000000800 */
[----:B-----5:R0:W-:Y:S04]  /*11d0*/  STS [R25], R22 ;  /* 0x0000001619007388 */ /* 0x0201e80000000800 */
[----:B--2---:R0:W-:Y:S04]  /*11e0*/  STS [R24], R23 ;  /* 0x0000001718007388 */ /* 0x0041e80000000800 */
[----:B---3--:R0:W-:Y:S01]  /*11f0*/  STS [R33], R26 ;  /* 0x0000001a21007388 */ /* 0x0081e20000000800 */
[----:B------:R-:W-:Y:S05]  /*1200*/  @!P1 BRA `(.L_x_11) ;  /* 0xfffffffc005c9947 */ /* 0x000fea000383ffff */
.L_x_1:
[----:B------:R-:W-:Y:S05]  /*1210*/  BSYNC.RECONVERGENT B0 ;  /* 0x0000000000007941 */ /* 0x000fea0003800200 */
.L_x_0:
[----:B0-----:R-:W0:Y:S01]  /*1220*/  S2R R13, SR_CgaCtaId ;  /* 0x00000000000d7919 */ /* 0x001e220000008800 */
[----:B--2---:R-:W-:Y:S02]  /*1230*/  MOV R12, 0x400 ;  /* 0x00000400000c7802 */ /* 0x004fe40000000f00 */
[----:B------:R-:W-:Y:S01]  /*1240*/  IADD3 R0, PT, PT, R0, 0x1, RZ ;  /* 0x0000000100007810 */ /* 0x000fe20007ffe0ff */
[----:B------:R-:W2:Y:S01]  /*1250*/  S2R R93, SR_TID.Y ;  /* 0x00000000005d7919 */ /* 0x000ea20000002200 */
[----:B-1----:R-:W-:Y:S01]  /*1260*/  IADD3 R14, PT, PT, R12, 0x2800, RZ ;  /* 0x000028000c0e7810 */ /* 0x002fe20007ffe0ff */
[----:B------:R-:W-:Y:S01]  /*1270*/  BAR.SYNC.DEFER_BLOCKING 0x0 ;  /* 0x0000000000007b1d */ /* 0x000fe20000010000 */
[----:B------:R-:W-:-:S05]  /*1280*/  ISETP.NE.AND P1, PT, R0, 0x80, PT ;  /* 0x000000800000780c */ /* 0x000fca0003f25270 */
[----:B------:R-:W1:Y:S01]  /*1290*/  S2R R8, SR_TID.X ;  /* 0x0000000000087919 */ /* 0x000e620000002100 */
[C---:B0-----:R-:W-:Y:S02]  /*12a0*/  LEA R12, R13.reuse, R12, 0x18 ;  /* 0x0000000c0d0c7211 */ /* 0x041fe400078ec0ff */
[----:B------:R-:W-:-:S03]  /*12b0*/  LEA R13, R13, R14, 0x18 ;  /* 0x0000000e0d0d7211 */ /* 0x000fc600078ec0ff */
[----:B--2---:R-:W-:-:S05]  /*12c0*/  IMAD R93, R93, 0x500, R12 ;  /* 0x000005005d5d7824 */ /* 0x004fca00078e020c */
[----:B---34-:R-:W-:Y:S04]  /*12d0*/  LDS.128 R20, [R93+0x50] ;  /* 0x000050005d147984 */ /* 0x018fe80000000c00 */
[----:B------:R-:W-:Y:S01]  /*12e0*/  LDS.128 R28, [R93+0xa0] ;  /* 0x0000a0005d1c7984 */ /* 0x000fe20000000c00 */
[----:B-1----:R-:W-:-:S03]  /*12f0*/  LEA R94, R8, R13, 0x4 ;  /* 0x0000000d085e7211 */ /* 0x002fc600078e20ff */
[----:B------:R-:W-:Y:S04]  /*1300*/  LDS.128 R12, [R93] ;  /* 0x000000005d0c7984 */ /* 0x000fe80000000c00 */
[----:B------:R-:W0:Y:S04]  /*1310*/  LDS.128 R16, [R94] ;  /* 0x000000005e107984 */ /* 0x000e280000000c00 */
[----:B------:R-:W1:Y:S04]  /*1320*/  LDS.128 R24, [R94+0x210] ;  /* 0x000210005e187984 */ /* 0x000e680000000c00 */
[----:B------:R-:W2:Y:S04]  /*1330*/  LDS.128 R32, [R94+0x420] ;  /* 0x000420005e207984 */ /* 0x000ea80000000c00 */
[----:B------:R-:W3:Y:S01]  /*1340*/  LDS.128 R36, [R93+0xf0] ;  /* 0x0000f0005d247984 */ /* 0x000ee20000000c00 */
[C---:B0-----:R-:W-:Y:S01]  /*1350*/  FFMA R99, R12.reuse, R16, R40 ;  /* 0x000000100c637223 */ /* 0x041fe20000000028 */
[CC--:B------:R-:W-:Y:S01]  /*1360*/  FFMA R40, R12.reuse, R17.reuse, R41 ;  /* 0x000000110c287223 */ /* 0x0c0fe20000000029 */
[----:B------:R-:W-:Y:S01]  /*1370*/  FFMA R41, R12, R18, R42 ;  /* 0x000000120c297223 */ /* 0x000fe2000000002a */
[C---:B------:R-:W-:Y:S01]  /*1380*/  FFMA R101, R20.reuse, R16, R48 ;  /* 0x0000001014657223 */ /* 0x040fe20000000030 */
[C---:B------:R-:W-:Y:S01]  /*1390*/  FFMA R48, R20.reuse, R17, R49 ;  /* 0x0000001114307223 */ /* 0x040fe20000000031 */
[C---:B------:R-:W-:Y:S01]  /*13a0*/  FFMA R49, R20.reuse, R18, R50 ;  /* 0x0000001214317223 */ /* 0x040fe20000000032 */
[-C--:B------:R-:W-:Y:S01]  /*13b0*/  FFMA R20, R20, R19.reuse, R51 ;  /* 0x0000001314147223 */ /* 0x080fe20000000033 */
[----:B------:R-:W-:Y:S01]  /*13c0*/  FFMA R12, R12, R19, R43 ;  /* 0x000000130c0c7223 */ /* 0x000fe2000000002b */
[CC--:B-1----:R-:W-:Y:S01]  /*13d0*/  FFMA R51, R13.reuse, R25.reuse, R40 ;  /* 0x000000190d337223 */ /* 0x0c2fe20000000028 */
[-C--:B------:R-:W-:Y:S01]  /*13e0*/  FFMA R103, R13, R26.reuse, R41 ;  /* 0x0000001a0d677223 */ /* 0x080fe20000000029 */
[----:B------:R-:W-:Y:S01]  /*13f0*/  FFMA R105, R21, R25, R48 ;  /* 0x0000001915697223 */ /* 0x000fe20000000030 */
[----:B------:R-:W0:Y:S01]  /*1400*/  LDS.128 R40, [R93+0x140] ;  /* 0x000140005d287984 */ /* 0x000e220000000c00 */
[C---:B------:R-:W-:Y:S01]  /*1410*/  FFMA R99, R24.reuse, R13, R99 ;  /* 0x0000000d18637223 */ /* 0x040fe20000000063 */
[----:B------:R-:W-:Y:S01]  /*1420*/  FFMA R50, R13, R27, R12 ;  /* 0x0000001b0d327223 */ /* 0x000fe2000000000c */
[----:B------:R-:W-:Y:S01]  /*1430*/  FFMA R101, R24, R21, R101 ;  /* 0x0000001518657223 */ /* 0x000fe20000000065 */
[C---:B------:R-:W-:Y:S01]  /*1440*/  FFMA R49, R21.reuse, R26, R49 ;  /* 0x0000001a15317223 */ /* 0x040fe20000000031 */
[----:B------:R-:W-:Y:S01]  /*1450*/  FFMA R48, R21, R27, R20 ;  /* 0x0000001b15307223 */ /* 0x000fe20000000014 */
[C---:B------:R-:W-:Y:S01]  /*1460*/  FFMA R13, R28.reuse, R16, R44 ;  /* 0x000000101c0d7223 */ /* 0x040fe2000000002c */
[C---:B------:R-:W-:Y:S01]  /*1470*/  FFMA R12, R28.reuse, R17, R45 ;  /* 0x000000111c0c7223 */ /* 0x040fe2000000002d */
[C---:B------:R-:W-:Y:S01]  /*1480*/  FFMA R21, R28.reuse, R18, R46 ;  /* 0x000000121c157223 */ /* 0x040fe2000000002e */
[----:B------:R-:W-:Y:S01]  /*1490*/  FFMA R28, R28, R19, R47 ;  /* 0x000000131c1c7223 */ /* 0x000fe2000000002f */
[----:B------:R-:W-:Y:S01]  /*14a0*/  FFMA R107, R24, R29, R13 ;  /* 0x0000001d186b7223 */ /* 0x000fe2000000000d */
[----:B------:R-:W1:Y:S01]  /*14b0*/  LDS.128 R44, [R93+0x190] ;  /* 0x000190005d2c7984 */ /* 0x000e620000000c00 */
[C---:B------:R-:W-:Y:S01]  /*14c0*/  FFMA R109, R29.reuse, R25, R12 ;  /* 0x000000191d6d7223 */ /* 0x040fe2000000000c */
[----:B--2---:R-:W-:Y:S01]  /*14d0*/  FFMA R12, R14, R34, R103 ;  /* 0x000000220e0c7223 */ /* 0x004fe20000000067 */
[C---:B---3--:R-:W-:Y:S01]  /*14e0*/  FFMA R103, R36.reuse, R16, R52 ;  /* 0x0000001024677223 */ /* 0x048fe20000000034 */
[C---:B------:R-:W-:Y:S01]  /*14f0*/  FFMA R52, R36.reuse, R17, R53 ;  /* 0x0000001124347223 */ /* 0x040fe20000000035 */
[C---:B------:R-:W-:Y:S01]  /*1500*/  FFMA R53, R36.reuse, R18, R54 ;  /* 0x0000001224357223 */ /* 0x040fe20000000036 */
[----:B------:R-:W-:Y:S01]  /*1510*/  FFMA R36, R36, R19, R55 ;  /* 0x0000001324247223 */ /* 0x000fe20000000037 */
[C---:B------:R-:W-:Y:S01]  /*1520*/  FFMA R111, R29.reuse, R26, R21 ;  /* 0x0000001a1d6f7223 */ /* 0x040fe20000000015 */
[----:B------:R-:W-:Y:S01]  /*1530*/  FFMA R102, R29, R27, R28 ;  /* 0x0000001b1d667223 */ /* 0x000fe2000000001c */
[----:B------:R-:W-:Y:S01]  /*1540*/  FFMA R20, R32, R14, R99 ;  /* 0x0000000e20147223 */ /* 0x000fe20000000063 */
[C---:B------:R-:W-:Y:S01]  /*1550*/  FFMA R13, R14.reuse, R33, R51 ;  /* 0x000000210e0d7223 */ /* 0x040fe20000000033 */
[----:B------:R-:W-:Y:S01]  /*1560*/  FFMA R29, R14, R35, R50 ;  /* 0x000000230e1d7223 */ /* 0x000fe20000000032 */
[----:B------:R-:W-:Y:S01]  /*1570*/  FFMA R28, R32, R22, R101 ;  /* 0x00000016201c7223 */ /* 0x000fe20000000065 */
[C---:B------:R-:W-:Y:S01]  /*1580*/  FFMA R55, R37.reuse, R25, R52 ;  /* 0x0000001925377223 */ /* 0x040fe20000000034 */
[C---:B------:R-:W-:Y:S01]  /*1590*/  FFMA R14, R22.reuse, R34, R49 ;  /* 0x00000022160e7223 */ /* 0x040fe20000000031 */
[----:B------:R-:W-:Y:S01]  /*15a0*/  FFMA R101, R22, R35, R48 ;  /* 0x0000002316657223 */ /* 0x000fe20000000030 */
[----:B------:R-:W-:Y:S01]  /*15b0*/  FFMA R103, R24, R37, R103 ;  /* 0x0000002518677223 */ /* 0x000fe20000000067 */
[C---:B------:R-:W-:Y:S01]  /*15c0*/  FFMA R53, R37.reuse, R26, R53 ;  /* 0x0000001a25357223 */ /* 0x040fe20000000035 */
[----:B------:R-:W-:Y:S01]  /*15d0*/  FFMA R52, R37, R27, R36 ;  /* 0x0000001b25347223 */ /* 0x000fe20000000024 */
[-C--:B------:R-:W-:Y:S01]  /*15e0*/  FFMA R21, R22, R33.reuse, R105 ;  /* 0x0000002116157223 */ /* 0x080fe20000000069 */
[----:B------:R-:W2:Y:S01]  /*15f0*/  LDS.128 R48, [R93+0x1e0] ;  /* 0x0001e0005d307984 */ /* 0x000ea20000000c00 */
[----:B------:R-:W-:Y:S01]  /*1600*/  FFMA R100, R32, R30, R107 ;  /* 0x0000001e20647223 */ /* 0x000fe2000000006b */
[C---:B------:R-:W-:Y:S01]  /*1610*/  FFMA R99, R30.reuse, R33, R109 ;  /* 0x000000211e637223 */ /* 0x040fe2000000006d */
[C---:B------:R-:W-:Y:S01]  /*1620*/  FFMA R22, R30.reuse, R34, R111 ;  /* 0x000000221e167223 */ /* 0x040fe2000000006f */
[----:B------:R-:W-:Y:S01]  /*1630*/  FFMA R30, R30, R35, R102 ;  /* 0x000000231e1e7223 */ /* 0x000fe20000000066 */
[----:B------:R-:W-:Y:S01]  /*1640*/  FFMA R102, R32, R38, R103 ;  /* 0x0000002620667223 */ /* 0x000fe20000000067 */
[C---:B------:R-:W-:Y:S01]  /*1650*/  FFMA R37, R38.reuse, R33, R55 ;  /* 0x0000002126257223 */ /* 0x040fe20000000037 */
[C---:B------:R-:W-:Y:S01]  /*1660*/  FFMA R36, R38.reuse, R34, R53 ;  /* 0x0000002226247223 */ /* 0x040fe20000000035 */
[----:B------:R-:W-:Y:S01]  /*1670*/  FFMA R38, R38, R35, R52 ;  /* 0x0000002326267223 */ /* 0x000fe20000000034 */
[C---:B0-----:R-:W-:Y:S01]  /*1680*/  FFMA R103, R40.reuse, R16, R56 ;  /* 0x0000001028677223 */ /* 0x041fe20000000038 */
[----:B------:R-:W0:Y:S01]  /*1690*/  LDS.128 R52, [R93+0x230] ;  /* 0x000230005d347984 */ /* 0x000e220000000c00 */
[C---:B------:R-:W-:Y:S01]  /*16a0*/  FFMA R56, R40.reuse, R17, R57 ;  /* 0x0000001128387223 */ /* 0x040fe20000000039 */
        /* <DEDUP_REMOVED lines=10> */
[C---:B-1----:R-:W-:Y:S01]  /*1750*/  FFMA R105, R44.reuse, R16, R60 ;  /* 0x000000102c697223 */ /* 0x042fe2000000003c */
[----:B------:R-:W1:Y:S01]  /*1760*/  LDS.128 R56, [R93+0x280] ;  /* 0x000280005d387984 */ /* 0x000e620000000c00 */
        /* <DEDUP_REMOVED lines=11> */
[----:B------:R-:W3:Y:S01]  /*1820*/  LDS.128 R60, [R93+0x2d0] ;  /* 0x0002d0005d3c7984 */ /* 0x000ee20000000c00 */
[C---:B--2---:R-:W-:Y:S01]  /*1830*/  FFMA R44, R48.reuse, R17, R65 ;  /* 0x00000011302c7223 */ /* 0x044fe20000000041 */
[C---:B------:R-:W-:Y:S01]  /*1840*/  FFMA R65, R48.reuse, R18, R66 ;  /* 0x0000001230417223 */ /* 0x040fe20000000042 */
[C---:B------:R-:W-:Y:S01]  /*1850*/  FFMA R45, R48.reuse, R16, R64 ;  /* 0x00000010302d7223 */ /* 0x040fe20000000040 */
[----:B------:R-:W-:Y:S01]  /*1860*/  FFMA R48, R48, R19, R67 ;  /* 0x0000001330307223 */ /* 0x000fe20000000043 */
[C---:B------:R-:W-:Y:S01]  /*1870*/  FFMA R67, R49.reuse, R25, R44 ;  /* 0x0000001931437223 */ /* 0x040fe2000000002c */
[C---:B------:R-:W-:Y:S01]  /*1880*/  FFMA R65, R49.reuse, R26, R65 ;  /* 0x0000001a31417223 */ /* 0x040fe20000000041 */
[----:B------:R-:W-:Y:S01]  /*1890*/  FFMA R45, R24, R49, R45 ;  /* 0x00000031182d7223 */ /* 0x000fe2000000002d */
[----:B------:R-:W-:Y:S01]  /*18a0*/  FFMA R48, R49, R27, R48 ;  /* 0x0000001b31307223 */ /* 0x000fe20000000030 */
[C---:B------:R-:W-:Y:S01]  /*18b0*/  FFMA R112, R50.reuse, R33, R67 ;  /* 0x0000002132707223 */ /* 0x040fe20000000043 */
[----:B------:R-:W-:Y:S01]  /*18c0*/  FFMA R111, R50, R34, R65 ;  /* 0x00000022326f7223 */ /* 0x000fe20000000041 */
[C---:B0-----:R-:W-:Y:S01]  /*18d0*/  FFMA R69, R52.reuse, R16, R69 ;  /* 0x0000001034457223 */ /* 0x041fe20000000045 */
[----:B------:R-:W-:Y:S01]  /*18e0*/  FFMA R68, R52, R17, R68 ;  /* 0x0000001134447223 */ /* 0x000fe20000000044 */
[----:B------:R-:W0:Y:S01]  /*18f0*/  LDS.128 R64, [R93+0x320] ;  /* 0x000320005d407984 */ /* 0x000e220000000c00 */
[----:B------:R-:W-:Y:S01]  /*1900*/  FFMA R113, R32, R50, R45 ;  /* 0x0000003220717223 */ /* 0x000fe2000000002d */
[----:B------:R-:W-:Y:S01]  /*1910*/  FFMA R69, R24, R53, R69 ;  /* 0x0000003518457223 */ /* 0x000fe20000000045 */
[C---:B------:R-:W-:Y:S01]  /*1920*/  FFMA R45, R52.reuse, R18, R70 ;  /* 0x00000012342d7223 */ /* 0x040fe20000000046 */
[----:B------:R-:W-:Y:S01]  /*1930*/  FFMA R52, R52, R19, R71 ;  /* 0x0000001334347223 */ /* 0x000fe20000000047 */
[C---:B------:R-:W-:Y:S01]  /*1940*/  FFMA R49, R53.reuse, R25, R68 ;  /* 0x0000001935317223 */ /* 0x040fe20000000044 */
[----:B------:R-:W-:Y:S01]  /*1950*/  FFMA R107, R32, R54, R69 ;  /* 0x00000036206b7223 */ /* 0x000fe20000000045 */
[C---:B------:R-:W-:Y:S01]  /*1960*/  FFMA R45, R53.reuse, R26, R45 ;  /* 0x0000001a352d7223 */ /* 0x040fe2000000002d */
[----:B------:R-:W2:Y:S01]  /*1970*/  LDS.128 R68, [R93+0x370] ;  /* 0x000370005d447984 */ /* 0x000ea20000000c00 */
[----:B------:R-:W-:Y:S01]  /*1980*/  FFMA R44, R53, R27, R52 ;  /* 0x0000001b352c7223 */ /* 0x000fe20000000034 */
[C---:B------:R-:W-:Y:S01]  /*1990*/  FFMA R104, R54.reuse, R33, R49 ;  /* 0x0000002136687223 */ /* 0x040fe20000000031 */
[----:B------:R-:W-:Y:S01]  /*19a0*/  FFMA R52, R54, R34, R45 ;  /* 0x0000002236347223 */ /* 0x000fe2000000002d */
[----:B-1----:R-:W-:Y:S01]  /*19b0*/  FFMA R45, R56, R16, R74 ;  /* 0x00000010382d7223 */ /* 0x002fe2000000004a */
[----:B------:R-:W-:Y:S01]  /*19c0*/  FFMA R54, R54, R35, R44 ;  /* 0x0000002336367223 */ /* 0x000fe2000000002c */
[C---:B------:R-:W-:Y:S01]  /*19d0*/  FFMA R44, R56.reuse, R17, R73 ;  /* 0x00000011382c7223 */ /* 0x040fe20000000049 */
[C---:B------:R-:W-:Y:S01]  /*19e0*/  FFMA R49, R56.reuse, R18, R72 ;  /* 0x0000001238317223 */ /* 0x040fe20000000048 */
[----:B------:R-:W-:Y:S01]  /*19f0*/  FFMA R56, R56, R19, R75 ;  /* 0x0000001338387223 */ /* 0x000fe2000000004b */
[----:B------:R-:W-:Y:S01]  /*1a00*/  FFMA R45, R24, R57, R45 ;  /* 0x00000039182d7223 */ /* 0x000fe2000000002d */
[----:B------:R-:W1:Y:S01]  /*1a10*/  LDS.128 R72, [R93+0x3c0] ;  /* 0x0003c0005d487984 */ /* 0x000e620000000c00 */
[C---:B------:R-:W-:Y:S01]  /*1a20*/  FFMA R53, R57.reuse, R25, R44 ;  /* 0x0000001939357223 */ /* 0x040fe2000000002c */
[C---:B------:R-:W-:Y:S01]  /*1a30*/  FFMA R49, R57.reuse, R26, R49 ;  /* 0x0000001a39317223 */ /* 0x040fe20000000031 */
[----:B------:R-:W-:Y:S01]  /*1a40*/  FFMA R110, R50, R35, R48 ;  /* 0x00000023326e7223 */ /* 0x000fe20000000030 */
[----:B------:R-:W-:Y:S01]  /*1a50*/  FFMA R44, R57, R27, R56 ;  /* 0x0000001b392c7223 */ /* 0x000fe20000000038 */
[C---:B---3--:R-:W-:Y:S01]  /*1a60*/  FFMA R79, R60.reuse, R16, R79 ;  /* 0x000000103c4f7223 */ /* 0x048fe2000000004f */
[C---:B------:R-:W-:Y:S01]  /*1a70*/  FFMA R78, R60.reuse, R17, R78 ;  /* 0x000000113c4e7223 */ /* 0x040fe2000000004e */
[----:B------:R-:W-:Y:S01]  /*1a80*/  FFMA R77, R60, R18, R77 ;  /* 0x000000123c4d7223 */ /* 0x000fe2000000004d */
[----:B------:R-:W-:Y:S01]  /*1a90*/  FFMA R50, R58, R33, R53 ;  /* 0x000000213a327223 */ /* 0x000fe20000000035 */
[----:B------:R-:W-:Y:S01]  /*1aa0*/  FFMA R60, R60, R19, R76 ;  /* 0x000000133c3c7223 */ /* 0x000fe2000000004c */
[----:B------:R-:W-:Y:S01]  /*1ab0*/  FFMA R56, R32, R58, R45 ;  /* 0x0000003a20387223 */ /* 0x000fe2000000002d */
[----:B------:R-:W-:Y:S01]  /*1ac0*/  FFMA R46, R58, R34, R49 ;  /* 0x000000223a2e7223 */ /* 0x000fe20000000031 */
[----:B------:R-:W-:Y:S01]  /*1ad0*/  FFMA R49, R24, R61, R79 ;  /* 0x0000003d18317223 */ /* 0x000fe2000000004f */
[C---:B------:R-:W-:Y:S01]  /*1ae0*/  FFMA R45, R61.reuse, R25, R78 ;  /* 0x000000193d2d7223 */ /* 0x040fe2000000004e */
[C---:B------:R-:W-:Y:S01]  /*1af0*/  FFMA R77, R61.reuse, R26, R77 ;  /* 0x0000001a3d4d7223 */ /* 0x040fe2000000004d */
[----:B------:R-:W-:Y:S01]  /*1b00*/  FFMA R60, R61, R27, R60 ;  /* 0x0000001b3d3c7223 */ /* 0x000fe2000000003c */
[----:B------:R-:W-:Y:S01]  /*1b10*/  FFMA R58, R58, R35, R44 ;  /* 0x000000233a3a7223 */ /* 0x000fe2000000002c */
[----:B------:R-:W-:Y:S01]  /*1b20*/  FFMA R49, R32, R62, R49 ;  /* 0x0000003e20317223 */ /* 0x000fe20000000031 */
[C---:B------:R-:W-:Y:S01]  /*1b30*/  FFMA R45, R62.reuse, R33, R45 ;  /* 0x000000213e2d7223 */ /* 0x040fe2000000002d */
[C---:B------:R-:W-:Y:S01]  /*1b40*/  FFMA R44, R62.reuse, R34, R77 ;  /* 0x000000223e2c7223 */ /* 0x040fe2000000004d */
[----:B------:R-:W-:Y:S01]  /*1b50*/  FFMA R62, R62, R35, R60 ;  /* 0x000000233e3e7223 */ /* 0x000fe2000000003c */
[----:B------:R-:W3:Y:S01]  /*1b60*/  LDS.128 R76, [R93+0x410] ;  /* 0x000410005d4c7984 */ /* 0x000ee20000000c00 */
[C---:B0-----:R-:W-:Y:S01]  /*1b70*/  FFMA R53, R64.reuse, R16, R80 ;  /* 0x0000001040357223 */ /* 0x041fe20000000050 */
[C---:B------:R-:W-:Y:S01]  /*1b80*/  FFMA R48, R64.reuse, R17, R81 ;  /* 0x0000001140307223 */ /* 0x040fe20000000051 */
[C---:B------:R-:W-:Y:S01]  /*1b90*/  FFMA R57, R64.reuse, R18, R82 ;  /* 0x0000001240397223 */ /* 0x040fe20000000052 */
[----:B------:R-:W-:Y:S01]  /*1ba0*/  FFMA R64, R64, R19, R83 ;  /* 0x0000001340407223 */ /* 0x000fe20000000053 */
[----:B------:R-:W-:Y:S01]  /*1bb0*/  FFMA R53, R24, R65, R53 ;  /* 0x0000004118357223 */ /* 0x000fe20000000035 */
[C---:B------:R-:W-:Y:S01]  /*1bc0*/  FFMA R61, R65.reuse, R25, R48 ;  /* 0x00000019413d7223 */ /* 0x040fe20000000030 */
[C---:B------:R-:W-:Y:S01]  /*1bd0*/  FFMA R57, R65.reuse, R26, R57 ;  /* 0x0000001a41397223 */ /* 0x040fe20000000039 */
[----:B------:R-:W-:Y:S01]  /*1be0*/  FFMA R48, R65, R27, R64 ;  /* 0x0000001b41307223 */ /* 0x000fe20000000040 */
[C---:B--2---:R-:W-:Y:S01]  /*1bf0*/  FFMA R87, R68.reuse, R16, R87 ;  /* 0x0000001044577223 */ /* 0x044fe20000000057 */
[C---:B------:R-:W-:Y:S01]  /*1c00*/  FFMA R86, R68.reuse, R17, R86 ;  /* 0x0000001144567223 */ /* 0x040fe20000000056 */
        /* <DEDUP_REMOVED lines=9> */
[----:B------:R-:W0:Y:S01]  /*1ca0*/  LDS.128 R84, [R93+0x4b0] ;  /* 0x0004b0005d547984 */ /* 0x000e220000000c00 */
[----:B------:R-:W-:Y:S01]  /*1cb0*/  FFMA R66, R66, R35, R48 ;  /* 0x0000002342427223 */ /* 0x000fe20000000030 */
[----:B------:R-:W-:Y:S01]  /*1cc0*/  FFMA R61, R32, R70, R61 ;  /* 0x00000046203d7223 */ /* 0x000fe2000000003d */
[C---:B------:R-:W-:Y:S01]  /*1cd0*/  FFMA R53, R70.reuse, R33, R53 ;  /* 0x0000002146357223 */ /* 0x040fe20000000035 */
[----:B------:R-:W2:Y:S01]  /*1ce0*/  LDS.128 R80, [R93+0x460] ;  /* 0x000460005d507984 */ /* 0x000ea20000000c00 */
[C---:B------:R-:W-:Y:S01]  /*1cf0*/  FFMA R48, R70.reuse, R34, R57 ;  /* 0x0000002246307223 */ /* 0x040fe20000000039 */
[----:B------:R-:W-:Y:S01]  /*1d00*/  FFMA R70, R70, R35, R68 ;  /* 0x0000002346467223 */ /* 0x000fe20000000044 */
[C---:B-1----:R-:W-:Y:S01]  /*1d10*/  FFMA R57, R72.reuse, R16, R88 ;  /* 0x0000001048397223 */ /* 0x042fe20000000058 */
        /* <DEDUP_REMOVED lines=9> */
[C---:B------:R-:W-:Y:S01]  /*1db0*/  FFMA R122, R74.reuse, R34, R69 ;  /* 0x000000224a7a7223 */ /* 0x040fe20000000045 */
[----:B------:R-:W-:Y:S01]  /*1dc0*/  FFMA R123, R74, R33, R123 ;  /* 0x000000214a7b7223 */ /* 0x000fe2000000007b */
[C---:B---3--:R-:W-:Y:S01]  /*1dd0*/  FFMA R5, R76.reuse, R16, R5 ;  /* 0x000000104c057223 */ /* 0x048fe20000000005 */
        /* <DEDUP_REMOVED lines=10> */
[-C--:B------:R-:W-:Y:S01]  /*1e80*/  FFMA R5, R78, R35.reuse, R68 ;  /* 0x000000234e057223 */ /* 0x080fe20000000044 */
[----:B------:R-:W-:Y:S01]  /*1e90*/  FFMA R125, R74, R35, R72 ;  /* 0x000000234a7d7223 */ /* 0x000fe20000000048 */
[C---:B0-----:R-:W-:Y:S01]  /*1ea0*/  FFMA R97, R84.reuse, R18, R97 ;  /* 0x0000001254617223 */ /* 0x041fe20000000061 */
[CC--:B------:R-:W-:Y:S01]  /*1eb0*/  FFMA R95, R84.reuse, R16.reuse, R95 ;  /* 0x00000010545f7223 */ /* 0x0c0fe2000000005f */
        /* <DEDUP_REMOVED lines=10> */
[----:B------:R-:W-:Y:S01]  /*1f60*/  FFMA R25, R85, R25, R96 ;  /* 0x0000001955197223 */ /* 0x000fe20000000060 */
[----:B-1----:R-:W-:Y:S01]  /*1f70*/  FFMA R78, R39, R90, R36 ;  /* 0x0000005a274e7223 */ /* 0x002fe20000000024 */
[----:B------:R-:W-:Y:S01]  /*1f80*/  FFMA R9, R81, R26, R9 ;  /* 0x0000001a51097223 */ /* 0x000fe20000000009 */
[-C--:B------:R-:W-:Y:S01]  /*1f90*/  FFMA R115, R86, R34.reuse, R97 ;  /* 0x0000002256737223 */ /* 0x080fe20000000061 */
[----:B------:R-:W-:Y:S01]  /*1fa0*/  FFMA R120, R23, R91, R101 ;  /* 0x0000005b17787223 */ /* 0x000fe20000000065 */
[C---:B------:R-:W-:Y:S01]  /*1fb0*/  FFMA R95, R88.reuse, R31, R100 ;  /* 0x0000001f585f7223 */ /* 0x040fe20000000064 */
[----:B------:R-:W-:Y:S01]  /*1fc0*/  FFMA R116, R31, R89, R99 ;  /* 0x000000591f747223 */ /* 0x000fe20000000063 */
[C---:B------:R-:W-:Y:S01]  /*1fd0*/  FFMA R76, R88.reuse, R39, R102 ;  /* 0x00000027584c7223 */ /* 0x040fe20000000066 */
[----:B------:R-:W-:Y:S01]  /*1fe0*/  FFMA R36, R88, R43, R103 ;  /* 0x0000002b58247223 */ /* 0x000fe20000000067 */
[----:B------:R-:W-:Y:S01]  /*1ff0*/  LDS.128 R96, [R94+0x840] ;  /* 0x000840005e607984 */ /* 0x000fe20000000c00 */
[----:B------:R-:W-:Y:S01]  /*2000*/  FFMA R92, R82, R35, R80 ;  /* 0x00000023525c7223 */ /* 0x000fe20000000050 */
[----:B------:R-:W-:Y:S01]  /*2010*/  FFMA R11, R24, R81, R11 ;  /* 0x00000051180b7223 */ /* 0x000fe2000000000b */
[----:B------:R-:W-:Y:S01]  /*2020*/  FFMA R84, R85, R27, R84 ;  /* 0x0000001b55547223 */ /* 0x000fe20000000054 */
[----:B------:R-:W0:Y:S01]  /*2030*/  LDS.128 R100, [R93+0x10] ;  /* 0x000010005d647984 */ /* 0x000e220000000c00 */
[----:B------:R-:W-:Y:S01]  /*2040*/  FFMA R72, R86, R33, R25 ;  /* 0x0000002156487223 */ /* 0x000fe20000000019 */
[C---:B------:R-:W-:Y:S01]  /*2050*/  FFMA R77, R39.reuse, R89, R37 ;  /* 0x00000059274d7223 */ /* 0x040fe20000000025 */
[----:B------:R-:W-:Y:S01]  /*2060*/  FFMA R80, R39, R91, R38 ;  /* 0x0000005b27507223 */ /* 0x000fe20000000026 */
[C---:B------:R-:W-:Y:S01]  /*2070*/  FFMA R10, R82.reuse, R33, R57 ;  /* 0x00000021520a7223 */ /* 0x040fe20000000039 */
[----:B------:R-:W-:Y:S01]  /*2080*/  FFMA R9, R82, R34, R9 ;  /* 0x0000002252097223 */ /* 0x000fe20000000009 */
[C---:B------:R-:W-:Y:S01]  /*2090*/  FFMA R37, R43.reuse, R89, R41 ;  /* 0x000000592b257223 */ /* 0x040fe20000000029 */
[CC--:B------:R-:W-:Y:S01]  /*20a0*/  FFMA R38, R43.reuse, R90.reuse, R40 ;  /* 0x0000005a2b267223 */ /* 0x0c0fe20000000028 */
[----:B------:R-:W-:Y:S01]  /*20b0*/  FFMA R39, R43, R91, R42 ;  /* 0x0000005b2b277223 */ /* 0x000fe2000000002a */
[C---:B------:R-:W-:Y:S01]  /*20c0*/  FFMA R26, R88.reuse, R59, R56 ;  /* 0x0000003b581a7223 */ /* 0x040fe20000000038 */
[C---:B------:R-:W-:Y:S01]  /*20d0*/  FFMA R25, R59.reuse, R89, R50 ;  /* 0x000000593b197223 */ /* 0x040fe20000000032 */
[CC--:B------:R-:W-:Y:S01]  /*20e0*/  FFMA R24, R59.reuse, R90.reuse, R46 ;  /* 0x0000005a3b187223 */ /* 0x0c0fe2000000002e */
[-C--:B------:R-:W-:Y:S01]  /*20f0*/  FFMA R27, R59, R91.reuse, R58 ;  /* 0x0000005b3b1b7223 */ /* 0x080fe2000000003a */
[CC--:B------:R-:W-:Y:S01]  /*2100*/  FFMA R40, R47.reuse, R90.reuse, R106 ;  /* 0x0000005a2f287223 */ /* 0x0c0fe2000000006a */
[----:B------:R-:W-:Y:S01]  /*2110*/  FFMA R43, R47, R91, R105 ;  /* 0x0000005b2f2b7223 */ /* 0x000fe20000000069 */
[C---:B------:R-:W-:Y:S01]  /*2120*/  FFMA R34, R88.reuse, R55, R107 ;  /* 0x0000003758227223 */ /* 0x040fe2000000006b */
[----:B------:R-:W-:Y:S01]  /*2130*/  FFMA R33, R55, R89, R104 ;  /* 0x0000005937217223 */ /* 0x000fe20000000068 */
[----:B------:R-:W1:Y:S01]  /*2140*/  LDS.128 R56, [R94+0xa50] ;  /* 0x000a50005e387984 */ /* 0x000e620000000c00 */
[----:B------:R-:W-:Y:S01]  /*2150*/  FFMA R18, R88, R67, R65 ;  /* 0x0000004358127223 */ /* 0x000fe20000000041 */
[C---:B------:R-:W-:Y:S01]  /*2160*/  FFMA R17, R67.reuse, R89, R64 ;  /* 0x0000005943117223 */ /* 0x040fe20000000040 */
[C---:B------:R-:W-:Y:S01]  /*2170*/  FFMA R16, R67.reuse, R90, R60 ;  /* 0x0000005a43107223 */ /* 0x040fe2000000003c */
[----:B------:R-:W-:Y:S01]  /*2180*/  FFMA R19, R67, R91, R66 ;  /* 0x0000005b43137223 */ /* 0x000fe20000000042 */
[----:B------:R-:W2:Y:S01]  /*2190*/  LDS.128 R104, [R93+0x60] ;  /* 0x000060005d687984 */ /* 0x000ea20000000c00 */
[C---:B------:R-:W-:Y:S01]  /*21a0*/  FFMA R73, R32.reuse, R86, R73 ;  /* 0x0000005620497223 */ /* 0x040fe20000000049 */
[----:B------:R-:W-:Y:S01]  /*21b0*/  FFMA R11, R32, R82, R11 ;  /* 0x00000052200b7223 */ /* 0x000fe2000000000b */
[----:B------:R-:W-:Y:S01]  /*21c0*/  FFMA R119, R86, R35, R84 ;  /* 0x0000002356777223 */ /* 0x000fe20000000054 */
[----:B------:R-:W3:Y:S01]  /*21d0*/  LDS.128 R64, [R93+0xb0] ;  /* 0x0000b0005d407984 */ /* 0x000ee20000000c00 */
[C---:B------:R-:W-:Y:S01]  /*21e0*/  FFMA R81, R88.reuse, R15, R20 ;  /* 0x0000000f58517223 */ /* 0x040fe20000000014 */
[C---:B------:R-:W-:Y:S01]  /*21f0*/  FFMA R82, R15.reuse, R89, R13 ;  /* 0x000000590f527223 */ /* 0x040fe2000000000d */
[CC--:B------:R-:W-:Y:S01]  /*2200*/  FFMA R84, R15.reuse, R90.reuse, R12 ;  /* 0x0000005a0f547223 */ /* 0x0c0fe2000000000c */
[-C--:B------:R-:W-:Y:S01]  /*2210*/  FFMA R85, R15, R91.reuse, R29 ;  /* 0x0000005b0f557223 */ /* 0x080fe2000000001d */
[-C--:B------:R-:W-:Y:S01]  /*2220*/  FFMA R117, R23, R90.reuse, R14 ;  /* 0x0000005a17757223 */ /* 0x080fe2000000000e */
[CC--:B------:R-:W-:Y:S01]  /*2230*/  FFMA R118, R31.reuse, R90.reuse, R22 ;  /* 0x0000005a1f767223 */ /* 0x0c0fe20000000016 */
[----:B------:R-:W-:Y:S01]  /*2240*/  FFMA R121, R31, R91, R30 ;  /* 0x0000005b1f797223 */ /* 0x000fe2000000001e */
[C---:B------:R-:W-:Y:S01]  /*2250*/  FFMA R30, R88.reuse, R51, R113 ;  /* 0x00000033581e7223 */ /* 0x040fe20000000071 */
[----:B------:R-:W-:Y:S01]  /*2260*/  FFMA R31, R51, R91, R110 ;  /* 0x0000005b331f7223 */ /* 0x000fe2000000006e */
[C---:B------:R-:W-:Y:S01]  /*2270*/  FFMA R14, R88.reuse, R71, R61 ;  /* 0x00000047580e7223 */ /* 0x040fe2000000003d */
[C---:B------:R-:W-:Y:S01]  /*2280*/  FFMA R13, R71.reuse, R89, R53 ;  /* 0x00000059470d7223 */ /* 0x040fe20000000035 */
[CC--:B------:R-:W-:Y:S01]  /*2290*/  FFMA R12, R71.reuse, R90.reuse, R48 ;  /* 0x0000005a470c7223 */ /* 0x0c0fe20000000030 */
[----:B------:R-:W-:Y:S01]  /*22a0*/  FFMA R15, R71, R91, R70 ;  /* 0x0000005b470f7223 */ /* 0x000fe20000000046 */
[C---:B------:R-:W-:Y:S01]  /*22b0*/  FFMA R124, R88.reuse, R75, R124 ;  /* 0x0000004b587c7223 */ /* 0x040fe2000000007c */
[C---:B------:R-:W-:Y:S01]  /*22c0*/  FFMA R123, R75.reuse, R89, R123 ;  /* 0x000000594b7b7223 */ /* 0x040fe2000000007b */
[CC--:B------:R-:W-:Y:S01]  /*22d0*/  FFMA R122, R75.reuse, R90.reuse, R122 ;  /* 0x0000005a4b7a7223 */ /* 0x0c0fe2000000007a */
[----:B------:R-:W-:Y:S01]  /*22e0*/  FFMA R125, R75, R91, R125 ;  /* 0x0000005b4b7d7223 */ /* 0x000fe2000000007d */
[----:B------:R-:W4:Y:S01]  /*22f0*/  LDS.128 R68, [R94+0xc60] ;  /* 0x000c60005e447984 */ /* 0x000f220000000c00 */
[C---:B------:R-:W-:Y:S01]  /*2300*/  FFMA R110, R88.reuse, R87, R73 ;  /* 0x00000057586e7223 */ /* 0x040fe20000000049 */
[----:B------:R-:W-:Y:S01]  /*2310*/  FFMA R113, R87, R89, R72 ;  /* 0x0000005957717223 */ /* 0x000fe20000000048 */
[C---:B------:R-:W-:Y:S01]  /*2320*/  FFMA R86, R88.reuse, R23, R28 ;  /* 0x0000001758567223 */ /* 0x040fe2000000001c */
[----:B------:R-:W5:Y:S01]  /*2330*/  LDS.128 R72, [R93+0x100] ;  /* 0x000100005d487984 */ /* 0x000f620000000c00 */
[----:B------:R-:W-:Y:S01]  /*2340*/  FFMA R114, R23, R89, R21 ;  /* 0x0000005917727223 */ /* 0x000fe20000000015 */
[----:B------:R-:W-:Y:S01]  /*2350*/  FFMA R22, R88, R63, R49 ;  /* 0x0000003f58167223 */ /* 0x000fe20000000031 */
[C---:B------:R-:W-:Y:S01]  /*2360*/  FFMA R21, R63.reuse, R89, R45 ;  /* 0x000000593f157223 */ /* 0x040fe2000000002d */
[C---:B------:R-:W-:Y:S01]  /*2370*/  FFMA R20, R63.reuse, R90, R44 ;  /* 0x0000005a3f147223 */ /* 0x040fe2000000002c */
[----:B------:R-:W-:Y:S01]  /*2380*/  FFMA R23, R63, R91, R62 ;  /* 0x0000005b3f177223 */ /* 0x000fe2000000003e */
[----:B0-----:R-:W-:Y:S01]  /*2390*/  FFMA R45, R100, R98, R84 ;  /* 0x00000062642d7223 */ /* 0x001fe20000000054 */
[----:B------:R-:W0:Y:S01]  /*23a0*/  LDS.128 R60, [R93+0x150] ;  /* 0x000150005d3c7984 */ /* 0x000e220000000c00 */
[C---:B------:R-:W-:Y:S01]  /*23b0*/  FFMA R29, R51.reuse, R89, R112 ;  /* 0x00000059331d7223 */ /* 0x040fe20000000070 */
[----:B------:R-:W-:Y:S01]  /*23c0*/  FFMA R28, R51, R90, R111 ;  /* 0x0000005a331c7223 */ /* 0x000fe2000000006f */
[----:B------:R-:W-:Y:S01]  /*23d0*/  FFMA R42, R88, R47, R109 ;  /* 0x0000002f582a7223 */ /* 0x000fe2000000006d */
[----:B------:R-:W-:Y:S01]  /*23e0*/  FFMA R41, R47, R89, R108 ;  /* 0x000000592f297223 */ /* 0x000fe2000000006c */
[----:B-1----:R-:W-:Y:S01]  /*23f0*/  FFMA R51, R101, R58, R45 ;  /* 0x0000003a65337223 */ /* 0x002fe2000000002d */
[-C--:B------:R-:W-:Y:S01]  /*2400*/  FFMA R81, R100, R96.reuse, R81 ;  /* 0x0000006064517223 */ /* 0x080fe20000000051 */
[----:B--2---:R-:W-:Y:S01]  /*2410*/  FFMA R47, R104, R96, R86 ;  /* 0x00000060682f7223 */ /* 0x004fe20000000056 */
[C---:B------:R-:W-:Y:S01]  /*2420*/  FFMA R82, R100.reuse, R97, R82 ;  /* 0x0000006164527223 */ /* 0x040fe20000000052 */
[----:B------:R-:W-:Y:S01]  /*2430*/  FFMA R100, R100, R99, R85 ;  /* 0x0000006364647223 */ /* 0x000fe20000000055 */
[----:B------:R-:W-:Y:S01]  /*2440*/  FFMA R114, R104, R97, R114 ;  /* 0x0000006168727223 */ /* 0x000fe20000000072 */
[----:B---3--:R-:W-:Y:S01]  /*2450*/  FFMA R45, R64, R98, R118 ;  /* 0x00000062402d7223 */ /* 0x008fe20000000076 */
[----:B------:R-:W-:Y:S01]  /*2460*/  FFMA R53, R56, R105, R47 ;  /* 0x0000006938357223 */ /* 0x000fe2000000002f */
[C---:B------:R-:W-:Y:S01]  /*2470*/  FFMA R32, R55.reuse, R90, R52 ;  /* 0x0000005a37207223 */ /* 0x040fe20000000034 */
[----:B------:R-:W-:Y:S01]  /*2480*/  FFMA R35, R55, R91, R54 ;  /* 0x0000005b37237223 */ /* 0x000fe20000000036 */
[----:B------:R-:W-:Y:S01]  /*2490*/  FFMA R85, R65, R58, R45 ;  /* 0x0000003a41557223 */ /* 0x000fe2000000002d */
[----:B------:R-:W-:Y:S01]  /*24a0*/  FFMA R120, R104, R99, R120 ;  /* 0x0000006368787223 */ /* 0x000fe20000000078 */
[----:B------:R-:W1:Y:S01]  /*24b0*/  LDS.128 R44, [R93+0x1a0] ;  /* 0x0001a0005d2c7984 */ /* 0x000e620000000c00 */
        /* <DEDUP_REMOVED lines=9> */
[----:B------:R-:W-:Y:S01]  /*2550*/  FFMA R117, R104, R98, R117 ;  /* 0x0000006268757223 */ /* 0x000fe20000000075 */
[----:B------:R-:W-:Y:S01]  /*2560*/  FFMA R95, R64, R96, R95 ;  /* 0x00000060405f7223 */ /* 0x000fe2000000005f */
[CC--:B----4-:R-:W-:Y:S01]  /*2570*/  FFMA R120, R102.reuse, R69.reuse, R49 ;  /* 0x0000004566787223 */ /* 0x0d0fe20000000031 */
[----:B------:R-:W-:Y:S01]  /*2580*/  FFMA R118, R102, R70, R51 ;  /* 0x0000004666767223 */ /* 0x000fe20000000033 */
[----:B------:R-:W-:Y:S01]  /*2590*/  FFMA R116, R68, R106, R53 ;  /* 0x0000006a44747223 */ /* 0x000fe20000000035 */
[----:B------:R-:W-:Y:S01]  /*25a0*/  FFMA R114, R106, R69, R55 ;  /* 0x000000456a727223 */ /* 0x000fe20000000037 */
[C---:B-----5:R-:W-:Y:S01]  /*25b0*/  FFMA R49, R72.reuse, R96, R76 ;  /* 0x0000006048317223 */ /* 0x060fe2000000004c */
[----:B------:R-:W2:Y:S01]  /*25c0*/  LDS.128 R52, [R93+0x1f0] ;  /* 0x0001f0005d347984 */ /* 0x000ea20000000c00 */
[----:B------:R-:W-:Y:S01]  /*25d0*/  FFMA R51, R72, R98, R78 ;  /* 0x0000006248337223 */ /* 0x000fe2000000004e */
        /* <DEDUP_REMOVED lines=8> */
[-C--:B------:R-:W-:Y:S01]  /*2660*/  FFMA R5, R79, R91.reuse, R5 ;  /* 0x0000005b4f057223 */ /* 0x080fe20000000005 */
[----:B------:R-:W-:Y:S01]  /*2670*/  FFMA R119, R87, R91, R119 ;  /* 0x0000005b57777223 */ /* 0x000fe20000000077 */
[C---:B------:R-:W-:Y:S01]  /*2680*/  FFMA R81, R56.reuse, R101, R81 ;  /* 0x0000006538517223 */ /* 0x040fe20000000051 */
[----:B------:R-:W-:Y:S01]  /*2690*/  FFMA R100, R101, R59, R100 ;  /* 0x0000003b65647223 */ /* 0x000fe20000000064 */
[----:B------:R-:W-:Y:S01]  /*26a0*/  FFMA R79, R105, R58, R117 ;  /* 0x0000003a694f7223 */ /* 0x000fe20000000075 */
[----:B------:R-:W-:Y:S01]  /*26b0*/  FFMA R95, R56, R65, R95 ;  /* 0x00000041385f7223 */ /* 0x000fe2000000005f */
[----:B------:R-:W-:Y:S01]  /*26c0*/  FFMA R64, R65, R59, R64 ;  /* 0x0000003b41407223 */ /* 0x000fe20000000040 */
[----:B------:R-:W-:Y:S01]  /*26d0*/  FFMA R101, R73, R57, R48 ;  /* 0x0000003949657223 */ /* 0x000fe20000000030 */
[----:B------:R-:W-:Y:S01]  /*26e0*/  FFMA R105, R68, R74, R49 ;  /* 0x0000004a44697223 */ /* 0x000fe20000000031 */
[----:B------:R-:W-:Y:S01]  /*26f0*/  FFMA R91, R74, R70, R51 ;  /* 0x000000464a5b7223 */ /* 0x000fe20000000033 */
[C---:B0-----:R-:W-:Y:S01]  /*2700*/  FFMA R65, R60.reuse, R96, R36 ;  /* 0x000000603c417223 */ /* 0x041fe20000000024 */
[----:B------:R-:W0:Y:S01]  /*2710*/  LDS.128 R48, [R93+0x240] ;  /* 0x000240005d307984 */ /* 0x000e220000000c00 */
[C---:B------:R-:W-:Y:S01]  /*2720*/  FFMA R36, R60.reuse, R97, R37 ;  /* 0x000000613c247223 */ /* 0x040fe20000000025 */
[----:B------:R-:W-:Y:S01]  /*2730*/  FFMA R37, R60, R98, R38 ;  /* 0x000000623c257223 */ /* 0x000fe20000000026 */
[----:B------:R-:W-:Y:S01]  /*2740*/  FFMA R112, R106, R70, R79 ;  /* 0x000000466a707223 */ /* 0x000fe2000000004f */
[----:B------:R-:W-:Y:S01]  /*2750*/  FFMA R60, R60, R99, R39 ;  /* 0x000000633c3c7223 */ /* 0x000fe20000000027 */
[C---:B------:R-:W-:Y:S01]  /*2760*/  FFMA R89, R61.reuse, R57, R36 ;  /* 0x000000393d597223 */ /* 0x040fe20000000024 */
[C---:B------:R-:W-:Y:S01]  /*2770*/  FFMA R37, R61.reuse, R58, R37 ;  /* 0x0000003a3d257223 */ /* 0x040fe20000000025 */
[----:B------:R-:W-:Y:S01]  /*2780*/  FFMA R65, R56, R61, R65 ;  /* 0x0000003d38417223 */ /* 0x000fe20000000041 */
[----:B------:R-:W-:Y:S01]  /*2790*/  FFMA R60, R61, R59, R60 ;  /* 0x0000003b3d3c7223 */ /* 0x000fe2000000003c */
[----:B-1----:R-:W-:Y:S01]  /*27a0*/  FFMA R61, R44, R96, R42 ;  /* 0x000000602c3d7223 */ /* 0x002fe2000000002a */
[----:B------:R-:W-:Y:S01]  /*27b0*/  FFMA R79, R62, R70, R37 ;  /* 0x000000463e4f7223 */ /* 0x000fe20000000025 */
[----:B------:R-:W-:Y:S01]  /*27c0*/  FFMA R42, R44, R97, R41 ;  /* 0x000000612c2a7223 */ /* 0x000fe20000000029 */
[----:B------:R-:W1:Y:S01]  /*27d0*/  LDS.128 R36, [R93+0x290] ;  /* 0x000290005d247984 */ /* 0x000e620000000c00 */
[-C--:B------:R-:W-:Y:S01]  /*27e0*/  FFMA R80, R72, R99.reuse, R80 ;  /* 0x0000006348507223 */ /* 0x080fe20000000050 */
[C---:B------:R-:W-:Y:S01]  /*27f0*/  FFMA R41, R44.reuse, R98, R40 ;  /* 0x000000622c297223 */ /* 0x040fe20000000028 */
[----:B------:R-:W-:Y:S01]  /*2800*/  FFMA R44, R44, R99, R43 ;  /* 0x000000632c2c7223 */ /* 0x000fe2000000002b */
[----:B------:R-:W-:Y:S01]  /*2810*/  FFMA R61, R56, R45, R61 ;  /* 0x0000002d383d7223 */ /* 0x000fe2000000003d */
[----:B------:R-:W-:Y:S01]  /*2820*/  FFMA R80, R73, R59, R80 ;  /* 0x0000003b49507223 */ /* 0x000fe20000000050 */
[C---:B------:R-:W-:Y:S01]  /*2830*/  FFMA R41, R45.reuse, R58, R41 ;  /* 0x0000003a2d297223 */ /* 0x040fe20000000029 */
[C---:B------:R-:W-:Y:S01]  /*2840*/  FFMA R77, R45.reuse, R57, R42 ;  /* 0x000000392d4d7223 */ /* 0x040fe2000000002a */
[----:B------:R-:W-:Y:S01]  /*2850*/  FFMA R44, R45, R59, R44 ;  /* 0x0000003b2d2c7223 */ /* 0x000fe2000000002c */
[C---:B--2---:R-:W-:Y:S01]  /*2860*/  FFMA R45, R52.reuse, R96, R30 ;  /* 0x00000060342d7223 */ /* 0x044fe2000000001e */
[----:B------:R-:W-:Y:S01]  /*2870*/  FFMA R115, R87, R90, R115 ;  /* 0x0000005a57737223 */ /* 0x000fe20000000073 */
[----:B------:R-:W-:Y:S01]  /*2880*/  FFMA R30, R52, R97, R29 ;  /* 0x00000061341e7223 */ /* 0x000fe2000000001d */
[C---:B------:R-:W-:Y:S01]  /*2890*/  FFMA R101, R74.reuse, R69, R101 ;  /* 0x000000454a657223 */ /* 0x040fe20000000065 */
[----:B------:R-:W-:Y:S01]  /*28a0*/  FFMA R90, R74, R71, R80 ;  /* 0x000000474a5a7223 */ /* 0x000fe20000000050 */
[----:B------:R-:W-:Y:S01]  /*28b0*/  FFMA R29, R52, R98, R28 ;  /* 0x00000062341d7223 */ /* 0x000fe2000000001c */
[----:B------:R-:W-:Y:S01]  /*28c0*/  FFMA R74, R46, R70, R41 ;  /* 0x000000462e4a7223 */ /* 0x000fe20000000029 */
[----:B------:R-:W-:Y:S01]  /*28d0*/  FFMA R52, R52, R99, R31 ;  /* 0x0000006334347223 */ /* 0x000fe2000000001f */
[----:B------:R-:W2:Y:S01]  /*28e0*/  LDS.128 R40, [R93+0x2e0] ;  /* 0x0002e0005d287984 */ /* 0x000ea20000000c00 */
[----:B------:R-:W-:Y:S01]  /*28f0*/  FFMA R45, R56, R53, R45 ;  /* 0x00000035382d7223 */ /* 0x000fe2000000002d */
[C---:B------:R-:W-:Y:S01]  /*2900*/  FFMA R31, R53.reuse, R57, R30 ;  /* 0x00000039351f7223 */ /* 0x040fe2000000001e */
[C---:B------:R-:W-:Y:S01]  /*2910*/  FFMA R29, R53.reuse, R58, R29 ;  /* 0x0000003a351d7223 */ /* 0x040fe2000000001d */
[----:B------:R-:W-:Y:S01]  /*2920*/  FFMA R73, R46, R71, R44 ;  /* 0x000000472e497223 */ /* 0x000fe2000000002c */
[----:B------:R-:W-:Y:S01]  /*2930*/  FFMA R44, R53, R59, R52 ;  /* 0x0000003b352c7223 */ /* 0x000fe20000000034 */
[----:B------:R-:W-:Y:S01]  /*2940*/  FFMA R88, R68, R46, R61 ;  /* 0x0000002e44587223 */ /* 0x000fe2000000003d */
[-C--:B------:R-:W-:Y:S01]  /*2950*/  FFMA R77, R46, R69.reuse, R77 ;  /* 0x000000452e4d7223 */ /* 0x080fe2000000004d */
[----:B------:R-:W-:Y:S01]  /*2960*/  FFMA R76, R68, R54, R45 ;  /* 0x00000036444c7223 */ /* 0x000fe2000000002d */
[C---:B------:R-:W-:Y:S01]  /*2970*/  FFMA R46, R54.reuse, R69, R31 ;  /* 0x00000045362e7223 */ /* 0x040fe2000000001f */
[----:B------:R-:W-:Y:S01]  /*2980*/  FFMA R45, R54, R70, R29 ;  /* 0x00000046362d7223 */ /* 0x000fe2000000001d */
[C---:B0-----:R-:W-:Y:S01]  /*2990*/  FFMA R53, R48.reuse, R96, R34 ;  /* 0x0000006030357223 */ /* 0x041fe20000000022 */
[C---:B------:R-:W-:Y:S01]  /*29a0*/  FFMA R34, R48.reuse, R97, R33 ;  /* 0x0000006130227223 */ /* 0x040fe20000000021 */
[----:B------:R-:W0:Y:S01]  /*29b0*/  LDS.128 R28, [R93+0x330] ;  /* 0x000330005d1c7984 */ /* 0x000e220000000c00 */
[C---:B------:R-:W-:Y:S01]  /*29c0*/  FFMA R33, R48.reuse, R98, R32 ;  /* 0x0000006230217223 */ /* 0x040fe20000000020 */
        /* <DEDUP_REMOVED lines=19> */
[CC--:B------:R-:W-:Y:S01]  /*2b00*/  FFMA R86, R38.reuse, R69.reuse, R27 ;  /* 0x0000004526567223 */ /* 0x0c0fe2000000001b */
[----:B------:R-:W-:Y:S01]  /*2b10*/  FFMA R85, R38, R70, R25 ;  /* 0x0000004626557223 */ /* 0x000fe20000000019 */
[----:B------:R-:W-:Y:S01]  /*2b20*/  FFMA R108, R66, R69, R83 ;  /* 0x00000045426c7223 */ /* 0x000fe20000000053 */
[----:B------:R-:W3:Y:S01]  /*2b30*/  LDS.128 R24, [R93+0x3d0] ;  /* 0x0003d0005d187984 */ /* 0x000ee20000000c00 */
[----:B------:R-:W-:Y:S01]  /*2b40*/  FFMA R84, R38, R71, R36 ;  /* 0x0000004726547223 */ /* 0x000fe20000000024 */
[----:B------:R-:W-:Y:S01]  /*2b50*/  FFMA R87, R68, R38, R49 ;  /* 0x0000002644577223 */ /* 0x000fe20000000031 */
[C---:B--2---:R-:W-:Y:S01]  /*2b60*/  FFMA R37, R40.reuse, R96, R22 ;  /* 0x0000006028257223 */ /* 0x044fe20000000016 */
[C---:B------:R-:W-:Y:S01]  /*2b70*/  FFMA R22, R40.reuse, R97, R21 ;  /* 0x0000006128167223 */ /* 0x040fe20000000015 */
[C---:B------:R-:W-:Y:S01]  /*2b80*/  FFMA R21, R40.reuse, R98, R20 ;  /* 0x0000006228157223 */ /* 0x040fe20000000014 */
[----:B------:R-:W-:Y:S01]  /*2b90*/  FFMA R40, R40, R99, R23 ;  /* 0x0000006328287223 */ /* 0x000fe20000000017 */
[----:B------:R-:W-:Y:S01]  /*2ba0*/  FFMA R37, R56, R41, R37 ;  /* 0x0000002938257223 */ /* 0x000fe20000000025 */
[C---:B------:R-:W-:Y:S01]  /*2bb0*/  FFMA R23, R41.reuse, R57, R22 ;  /* 0x0000003929177223 */ /* 0x040fe20000000016 */
[C---:B------:R-:W-:Y:S01]  /*2bc0*/  FFMA R21, R41.reuse, R58, R21 ;  /* 0x0000003a29157223 */ /* 0x040fe20000000015 */
[----:B------:R-:W-:Y:S01]  /*2bd0*/  FFMA R36, R41, R59, R40 ;  /* 0x0000003b29247223 */ /* 0x000fe20000000028 */
[C---:B------:R-:W-:Y:S01]  /*2be0*/  FFMA R83, R68.reuse, R42, R37 ;  /* 0x0000002a44537223 */ /* 0x040fe20000000025 */
[----:B------:R-:W-:Y:S01]  /*2bf0*/  FFMA R121, R68, R102, R81 ;  /* 0x0000006644797223 */ /* 0x000fe20000000051 */
[C---:B------:R-:W-:Y:S01]  /*2c00*/  FFMA R38, R42.reuse, R69, R23 ;  /* 0x000000452a267223 */ /* 0x040fe20000000017 */
[----:B------:R-:W-:Y:S01]  /*2c10*/  FFMA R37, R42, R70, R21 ;  /* 0x000000462a257223 */ /* 0x000fe20000000015 */
[----:B------:R-:W-:Y:S01]  /*2c20*/  FFMA R109, R68, R66, R95 ;  /* 0x00000042446d7223 */ /* 0x000fe2000000005f */
[C---:B0-----:R-:W-:Y:S01]  /*2c30*/  FFMA R41, R28.reuse, R96, R18 ;  /* 0x000000601c297223 */ /* 0x041fe20000000012 */
[C---:B------:R-:W-:Y:S01]  /*2c40*/  FFMA R18, R28.reuse, R97, R17 ;  /* 0x000000611c127223 */ /* 0x040fe20000000011 */
[C---:B------:R-:W-:Y:S01]  /*2c50*/  FFMA R17, R28.reuse, R98, R16 ;  /* 0x000000621c117223 */ /* 0x040fe20000000010 */
[----:B------:R-:W-:Y:S01]  /*2c60*/  FFMA R28, R28, R99, R19 ;  /* 0x000000631c1c7223 */ /* 0x000fe20000000013 */
[----:B------:R-:W0:Y:S01]  /*2c70*/  LDS.128 R20, [R93+0x420] ;  /* 0x000420005d147984 */ /* 0x000e220000000c00 */
[C---:B------:R-:W-:Y:S01]  /*2c80*/  FFMA R49, R29.reuse, R57, R18 ;  /* 0x000000391d317223 */ /* 0x040fe20000000012 */
[C---:B------:R-:W-:Y:S01]  /*2c90*/  FFMA R81, R29.reuse, R58, R17 ;  /* 0x0000003a1d517223 */ /* 0x040fe20000000011 */
[----:B------:R-:W-:Y:S01]  /*2ca0*/  FFMA R41, R56, R29, R41 ;  /* 0x0000001d38297223 */ /* 0x000fe20000000029 */
[----:B------:R-:W2:Y:S01]  /*2cb0*/  LDS.128 R16, [R93+0x470] ;  /* 0x000470005d107984 */ /* 0x000ea20000000c00 */
[----:B------:R-:W-:Y:S01]  /*2cc0*/  FFMA R28, R29, R59, R28 ;  /* 0x0000003b1d1c7223 */ /* 0x000fe2000000001c */
[----:B------:R-:W-:Y:S01]  /*2cd0*/  FFMA R82, R30, R69, R49 ;  /* 0x000000451e527223 */ /* 0x000fe20000000031 */
[----:B------:R-:W-:Y:S01]  /*2ce0*/  FFMA R95, R68, R30, R41 ;  /* 0x0000001e445f7223 */ /* 0x000fe20000000029 */
[C---:B-1----:R-:W-:Y:S01]  /*2cf0*/  FFMA R29, R32.reuse, R96, R14 ;  /* 0x00000060201d7223 */ /* 0x042fe2000000000e */
[C---:B------:R-:W-:Y:S01]  /*2d00*/  FFMA R14, R32.reuse, R97, R13 ;  /* 0x00000061200e7223 */ /* 0x040fe2000000000d */
[C---:B------:R-:W-:Y:S01]  /*2d10*/  FFMA R13, R32.reuse, R98, R12 ;  /* 0x00000062200d7223 */ /* 0x040fe2000000000c */
[----:B------:R-:W-:Y:S01]  /*2d20*/  FFMA R32, R32, R99, R15 ;  /* 0x0000006320207223 */ /* 0x000fe2000000000f */
[C---:B------:R-:W-:Y:S01]  /*2d30*/  FFMA R81, R30.reuse, R70, R81 ;  /* 0x000000461e517223 */ /* 0x040fe20000000051 */
[C---:B------:R-:W-:Y:S01]  /*2d40*/  FFMA R41, R33.reuse, R57, R14 ;  /* 0x0000003921297223 */ /* 0x040fe2000000000e */
[C---:B------:R-:W-:Y:S01]  /*2d50*/  FFMA R49, R33.reuse, R58, R13 ;  /* 0x0000003a21317223 */ /* 0x040fe2000000000d */
[----:B------:R-:W-:Y:S01]  /*2d60*/  FFMA R80, R30, R71, R28 ;  /* 0x000000471e507223 */ /* 0x000fe2000000001c */
[----:B------:R-:W1:Y:S01]  /*2d70*/  LDS.128 R12, [R93+0x4c0] ;  /* 0x0004c0005d0c7984 */ /* 0x000e620000000c00 */
[----:B------:R-:W-:Y:S01]  /*2d80*/  FFMA R29, R56, R33, R29 ;  /* 0x00000021381d7223 */ /* 0x000fe2000000001d */
[----:B------:R-:W-:Y:S01]  /*2d90*/  FFMA R28, R33, R59, R32 ;  /* 0x0000003b211c7223 */ /* 0x000fe20000000020 */
[----:B------:R-:W-:Y:S01]  /*2da0*/  FFMA R30, R34, R69, R41 ;  /* 0x00000045221e7223 */ /* 0x000fe20000000029 */
[C---:B---3--:R-:W-:Y:S01]  /*2db0*/  FFMA R33, R24.reuse, R96, R124 ;  /* 0x0000006018217223 */ /* 0x048fe2000000007c */
[C---:B------:R-:W-:Y:S01]  /*2dc0*/  FFMA R32, R24.reuse, R97, R123 ;  /* 0x0000006118207223 */ /* 0x040fe2000000007b */
[C---:B------:R-:W-:Y:S01]  /*2dd0*/  FFMA R41, R24.reuse, R98, R122 ;  /* 0x0000006218297223 */ /* 0x040fe2000000007a */
[----:B------:R-:W-:Y:S01]  /*2de0*/  FFMA R24, R24, R99, R125 ;  /* 0x0000006318187223 */ /* 0x000fe2000000007d */
[----:B------:R-:W-:Y:S01]  /*2df0*/  FFMA R117, R102, R71, R100 ;  /* 0x0000004766757223 */ /* 0x000fe20000000064 */
[----:B------:R-:W3:Y:S01]  /*2e00*/  LDS.128 R124, [R94+0xe70] ;  /* 0x000e70005e7c7984 */ /* 0x000ee20000000c00 */
[C---:B------:R-:W-:Y:S01]  /*2e10*/  FFMA R100, R68.reuse, R62, R65 ;  /* 0x0000003e44647223 */ /* 0x040fe20000000041 */
[----:B------:R-:W-:Y:S01]  /*2e20*/  FFMA R65, R68, R34, R29 ;  /* 0x0000002244417223 */ /* 0x000fe2000000001d */
[----:B------:R-:W-:Y:S01]  /*2e30*/  FFMA R29, R34, R70, R49 ;  /* 0x00000046221d7223 */ /* 0x000fe20000000031 */
[----:B------:R-:W-:Y:S01]  /*2e40*/  FFMA R33, R56, R25, R33 ;  /* 0x0000001938217223 */ /* 0x000fe20000000021 */
[C---:B------:R-:W-:Y:S01]  /*2e50*/  FFMA R49, R25.reuse, R57, R32 ;  /* 0x0000003919317223 */ /* 0x040fe20000000020 */
[C---:B------:R-:W-:Y:S01]  /*2e60*/  FFMA R41, R25.reuse, R58, R41 ;  /* 0x0000003a19297223 */ /* 0x040fe20000000029 */
[----:B------:R-:W-:Y:S01]  /*2e70*/  FFMA R24, R25, R59, R24 ;  /* 0x0000003b19187223 */ /* 0x000fe20000000018 */
[C---:B------:R-:W-:Y:S01]  /*2e80*/  FFMA R89, R62.reuse, R69, R89 ;  /* 0x000000453e597223 */ /* 0x040fe20000000059 */
[-C--:B------:R-:W-:Y:S01]  /*2e90*/  FFMA R78, R62, R71.reuse, R60 ;  /* 0x000000473e4e7223 */ /* 0x080fe2000000003c */
[-C--:B------:R-:W-:Y:S01]  /*2ea0*/  FFMA R52, R50, R71.reuse, R48 ;  /* 0x0000004732347223 */ /* 0x080fe20000000030 */
[-C--:B------:R-:W-:Y:S01]  /*2eb0*/  FFMA R102, R66, R71.reuse, R64 ;  /* 0x0000004742667223 */ /* 0x080fe20000000040 */
[----:B------:R-:W-:Y:S01]  /*2ec0*/  FFMA R28, R34, R71, R28 ;  /* 0x00000047221c7223 */ /* 0x000fe2000000001c */
[----:B------:R-:W-:Y:S01]  /*2ed0*/  FFMA R34, R26, R69, R49 ;  /* 0x000000451a227223 */ /* 0x000fe20000000031 */
[----:B------:R-:W-:Y:S01]  /*2ee0*/  FFMA R64, R68, R26, R33 ;  /* 0x0000001a44407223 */ /* 0x000fe20000000021 */
[C---:B0-----:R-:W-:Y:S01]  /*2ef0*/  FFMA R25, R20.reuse, R96, R4 ;  /* 0x0000006014197223 */ /* 0x041fe20000000004 */
[C---:B------:R-:W-:Y:S01]  /*2f00*/  FFMA R4, R20.reuse, R97, R3 ;  /* 0x0000006114047223 */ /* 0x040fe20000000003 */
[CC--:B------:R-:W-:Y:S01]  /*2f10*/  FFMA R3, R20.reuse, R98.reuse, R2 ;  /* 0x0000006214037223 */ /* 0x0c0fe20000000002 */
[-C--:B------:R-:W-:Y:S01]  /*2f20*/  FFMA R20, R20, R99.reuse, R5 ;  /* 0x0000006314147223 */ /* 0x080fe20000000005 */
[C---:B--2---:R-:W-:Y:S01]  /*2f30*/  FFMA R9, R16.reuse, R98, R9 ;  /* 0x0000006210097223 */ /* 0x044fe20000000009 */
[C---:B------:R-:W-:Y:S01]  /*2f40*/  FFMA R92, R16.reuse, R99, R92 ;  /* 0x00000063105c7223 */ /* 0x040fe2000000005c */
[C---:B------:R-:W-:Y:S01]  /*2f50*/  FFMA R10, R16.reuse, R97, R10 ;  /* 0x00000061100a7223 */ /* 0x040fe2000000000a */
[----:B------:R-:W-:Y:S01]  /*2f60*/  FFMA R11, R16, R96, R11 ;  /* 0x00000060100b7223 */ /* 0x000fe2000000000b */
[CC--:B------:R-:W-:Y:S01]  /*2f70*/  FFMA R9, R17.reuse, R58.reuse, R9 ;  /* 0x0000003a11097223 */ /* 0x0c0fe20000000009 */
        /* <DEDUP_REMOVED lines=9> */
[C---:B-1----:R-:W-:Y:S01]  /*3010*/  FFMA R17, R12.reuse, R96, R110 ;  /* 0x000000600c117223 */ /* 0x042fe2000000006e */
        /* <DEDUP_REMOVED lines=13> */
[C---:B---3--:R-:W-:Y:S01]  /*30f0*/  FFMA R59, R124.reuse, R47, R88 ;  /* 0x0000002f7c3b7223 */ /* 0x048fe20000000058 */
[C---:B------:R-:W-:Y:S01]  /*3100*/  FFMA R58, R47.reuse, R125, R77 ;  /* 0x0000007d2f3a7223 */ /* 0x040fe2000000004d */
[CC--:B------:R-:W-:Y:S01]  /*3110*/  FFMA R57, R47.reuse, R126.reuse, R74 ;  /* 0x0000007e2f397223 */ /* 0x0c0fe2000000004a */
[-C--:B------:R-:W-:Y:S01]  /*3120*/  FFMA R56, R47, R127.reuse, R73 ;  /* 0x0000007f2f387223 */ /* 0x080fe20000000049 */
[CC--:B------:R-:W-:Y:S01]  /*3130*/  FFMA R50, R75.reuse, R126.reuse, R91 ;  /* 0x0000007e4b327223 */ /* 0x0c0fe2000000005b */
[----:B------:R-:W-:Y:S01]  /*3140*/  FFMA R98, R75, R127, R90 ;  /* 0x0000007f4b627223 */ /* 0x000fe2000000005a */
[C---:B------:R-:W-:Y:S01]  /*3150*/  FFMA R22, R63.reuse, R125, R89 ;  /* 0x0000007d3f167223 */ /* 0x040fe20000000059 */
[C---:B------:R-:W-:Y:S01]  /*3160*/  FFMA R20, R63.reuse, R126, R79 ;  /* 0x0000007e3f147223 */ /* 0x040fe2000000004f */
[----:B------:R-:W-:Y:S01]  /*3170*/  FFMA R21, R63, R127, R78 ;  /* 0x0000007f3f157223 */ /* 0x000fe2000000004e */
[----:B------:R-:W-:Y:S01]  /*3180*/  FFMA R47, R124, R55, R76 ;  /* 0x000000377c2f7223 */ /* 0x000fe2000000004c */
[----:B------:R-:W-:Y:S01]  /*3190*/  LDS.128 R88, [R94+0x1080] ;  /* 0x001080005e587984 */ /* 0x000fe20000000c00 */
[----:B------:R-:W-:Y:S01]  /*31a0*/  FFMA R66, R68, R14, R17 ;  /* 0x0000000e44427223 */ /* 0x000fe20000000011 */
[C---:B------:R-:W-:Y:S01]  /*31b0*/  FFMA R46, R55.reuse, R125, R46 ;  /* 0x0000007d372e7223 */ /* 0x040fe2000000002e */
[CC--:B------:R-:W-:Y:S01]  /*31c0*/  FFMA R45, R55.reuse, R126.reuse, R45 ;  /* 0x0000007e372d7223 */ /* 0x0c0fe2000000002d */
[----:B------:R-:W0:Y:S01]  /*31d0*/  LDS.128 R76, [R93+0x20] ;  /* 0x000020005d4c7984 */ /* 0x000e220000000c00 */
[----:B------:R-:W-:Y:S01]  /*31e0*/  FFMA R44, R55, R127, R44 ;  /* 0x0000007f372c7223 */ /* 0x000fe2000000002c */
[C---:B------:R-:W-:Y:S01]  /*31f0*/  FFMA R48, R124.reuse, R75, R105 ;  /* 0x0000004b7c307223 */ /* 0x040fe20000000069 */
[----:B------:R-:W-:Y:S01]  /*3200*/  FFMA R49, R75, R125, R101 ;  /* 0x0000007d4b317223 */ /* 0x000fe20000000065 */
[C---:B------:R-:W-:Y:S01]  /*3210*/  FFMA R55, R124.reuse, R51, R72 ;  /* 0x000000337c377223 */ /* 0x040fe20000000048 */
[----:B------:R-:W-:Y:S01]  /*3220*/  FFMA R96, R124, R39, R87 ;  /* 0x000000277c607223 */ /* 0x000fe20000000057 */
[C---:B------:R-:W-:Y:S01]  /*3230*/  FFMA R18, R39.reuse, R125, R86 ;  /* 0x0000007d27127223 */ /* 0x040fe20000000056 */
[C---:B------:R-:W-:Y:S01]  /*3240*/  FFMA R17, R39.reuse, R126, R85 ;  /* 0x0000007e27117223 */ /* 0x040fe20000000055 */
[----:B------:R-:W-:Y:S01]  /*3250*/  FFMA R16, R39, R127, R84 ;  /* 0x0000007f27107223 */ /* 0x000fe20000000054 */
[----:B------:R-:W1:Y:S01]  /*3260*/  LDS.128 R72, [R93+0x70] ;  /* 0x000070005d487984 */ /* 0x000e620000000c00 */
[-C--:B------:R-:W-:Y:S01]  /*3270*/  FFMA R36, R42, R71.reuse, R36 ;  /* 0x000000472a247223 */ /* 0x080fe20000000024 */
[CC--:B------:R-:W-:Y:S01]  /*3280*/  FFMA R33, R26.reuse, R70.reuse, R41 ;  /* 0x000000461a217223 */ /* 0x0c0fe20000000029 */
[----:B------:R-:W-:Y:S01]  /*3290*/  FFMA R32, R26, R71, R24 ;  /* 0x000000471a207223 */ /* 0x000fe20000000018 */
[----:B------:R-:W2:Y:S01]  /*32a0*/  LDS.128 R84, [R94+0x1290] ;  /* 0x001290005e547984 */ /* 0x000ea20000000c00 */
[C---:B------:R-:W-:Y:S01]  /*32b0*/  FFMA R123, R14.reuse, R69, R123 ;  /* 0x000000450e7b7223 */ /* 0x040fe2000000007b */
[C---:B------:R-:W-:Y:S01]  /*32c0*/  FFMA R122, R14.reuse, R70, R115 ;  /* 0x000000460e7a7223 */ /* 0x040fe20000000073 */
[----:B------:R-:W-:Y:S01]  /*32d0*/  FFMA R106, R14, R71, R12 ;  /* 0x000000470e6a7223 */ /* 0x000fe2000000000c */
[C---:B------:R-:W-:Y:S01]  /*32e0*/  FFMA R39, R124.reuse, R43, R83 ;  /* 0x0000002b7c277223 */ /* 0x040fe20000000053 */
[----:B------:R-:W3:Y:S01]  /*32f0*/  LDS.128 R68, [R93+0xc0] ;  /* 0x0000c0005d447984 */ /* 0x000ee20000000c00 */
[C---:B------:R-:W-:Y:S01]  /*3300*/  FFMA R14, R31.reuse, R125, R82 ;  /* 0x0000007d1f0e7223 */ /* 0x040fe20000000052 */
[CC--:B------:R-:W-:Y:S01]  /*3310*/  FFMA R13, R31.reuse, R126.reuse, R81 ;  /* 0x0000007e1f0d7223 */ /* 0x0c0fe20000000051 */
[----:B------:R-:W-:Y:S01]  /*3320*/  FFMA R12, R31, R127, R80 ;  /* 0x0000007f1f0c7223 */ /* 0x000fe20000000050 */
[C---:B------:R-:W-:Y:S01]  /*3330*/  FFMA R95, R124.reuse, R31, R95 ;  /* 0x0000001f7c5f7223 */ /* 0x040fe2000000005f */
[----:B------:R-:W4:Y:S01]  /*3340*/  LDS.128 R80, [R94+0x14a0] ;  /* 0x0014a0005e507984 */ /* 0x000f220000000c00 */
[C---:B------:R-:W-:Y:S01]  /*3350*/  FFMA R31, R124.reuse, R35, R65 ;  /* 0x000000237c1f7223 */ /* 0x040fe20000000041 */
[C---:B------:R-:W-:Y:S01]  /*3360*/  FFMA R30, R35.reuse, R125, R30 ;  /* 0x0000007d231e7223 */ /* 0x040fe2000000001e */
[CC--:B------:R-:W-:Y:S01]  /*3370*/  FFMA R29, R35.reuse, R126.reuse, R29 ;  /* 0x0000007e231d7223 */ /* 0x0c0fe2000000001d */
[----:B------:R-:W-:Y:S01]  /*3380*/  FFMA R28, R35, R127, R28 ;  /* 0x0000007f231c7223 */ /* 0x000fe2000000001c */
[C---:B------:R-:W-:Y:S01]  /*3390*/  FFMA R42, R124.reuse, R103, R121 ;  /* 0x000000677c2a7223 */ /* 0x040fe20000000079 */
[C---:B------:R-:W-:Y:S01]  /*33a0*/  FFMA R61, R124.reuse, R107, R116 ;  /* 0x0000006b7c3d7223 */ /* 0x040fe20000000074 */
[C---:B------:R-:W-:Y:S01]  /*33b0*/  FFMA R24, R124.reuse, R67, R109 ;  /* 0x000000437c187223 */ /* 0x040fe2000000006d */
[C---:B------:R-:W-:Y:S01]  /*33c0*/  FFMA R97, R124.reuse, R63, R100 ;  /* 0x0000003f7c617223 */ /* 0x040fe20000000064 */
[C---:B------:R-:W-:Y:S01]  /*33d0*/  FFMA R35, R124.reuse, R27, R64 ;  /* 0x0000001b7c237223 */ /* 0x040fe20000000040 */
[C---:B------:R-:W-:Y:S01]  /*33e0*/  FFMA R5, R124.reuse, R23, R5 ;  /* 0x000000177c057223 */ /* 0x040fe20000000005 */
[C---:B------:R-:W-:Y:S01]  /*33f0*/  FFMA R92, R124.reuse, R19, R92 ;  /* 0x000000137c5c7223 */ /* 0x040fe2000000005c */
[C---:B------:R-:W-:Y:S01]  /*3400*/  FFMA R25, R67.reuse, R125, R108 ;  /* 0x0000007d43197223 */ /* 0x040fe2000000006c */
[CC--:B------:R-:W-:Y:S01]  /*3410*/  FFMA R26, R67.reuse, R126.reuse, R104 ;  /* 0x0000007e431a7223 */ /* 0x0c0fe20000000068 */
[----:B------:R-:W-:Y:S01]  /*3420*/  FFMA R40, R67, R127, R102 ;  /* 0x0000007f43287223 */ /* 0x000fe20000000066 */
[----:B------:R-:W-:Y:S01]  /*3430*/  FFMA R124, R124, R15, R66 ;  /* 0x0000000f7c7c7223 */ /* 0x000fe20000000042 */
[-C--:B------:R-:W-:Y:S01]  /*3440*/  FFMA R60, R103, R125.reuse, R120 ;  /* 0x0000007d673c7223 */ /* 0x080fe20000000078 */
[----:B------:R-:W5:Y:S01]  /*3450*/  LDS.128 R64, [R93+0x110] ;  /* 0x000110005d407984 */ /* 0x000f620000000c00 */
[-C--:B------:R-:W-:Y:S01]  /*3460*/  FFMA R62, R107, R125.reuse, R114 ;  /* 0x0000007d6b3e7223 */ /* 0x080fe20000000072 */
[C---:B------:R-:W-:Y:S01]  /*3470*/  FFMA R123, R15.reuse, R125, R123 ;  /* 0x0000007d0f7b7223 */ /* 0x040fe2000000007b */
[C---:B0-----:R-:W-:Y:S01]  /*3480*/  FFMA R60, R76.reuse, R89, R60 ;  /* 0x000000594c3c7223 */ /* 0x041fe2000000003c */
[CC--:B------:R-:W-:Y:S01]  /*3490*/  FFMA R122, R15.reuse, R126.reuse, R122 ;  /* 0x0000007e0f7a7223 */ /* 0x0c0fe2000000007a */
[----:B------:R-:W-:Y:S01]  /*34a0*/  FFMA R106, R15, R127, R106 ;  /* 0x0000007f0f6a7223 */ /* 0x000fe2000000006a */
[-C--:B------:R-:W-:Y:S01]  /*34b0*/  FFMA R54, R51, R125.reuse, R54 ;  /* 0x0000007d33367223 */ /* 0x080fe20000000036 */
[-C--:B------:R-:W-:Y:S01]  /*34c0*/  FFMA R38, R43, R125.reuse, R38 ;  /* 0x0000007d2b267223 */ /* 0x080fe20000000026 */
[-C--:B------:R-:W-:Y:S01]  /*34d0*/  FFMA R34, R27, R125.reuse, R34 ;  /* 0x0000007d1b227223 */ /* 0x080fe20000000022 */
[-C--:B------:R-:W-:Y:S01]  /*34e0*/  FFMA R4, R23, R125.reuse, R4 ;  /* 0x0000007d17047223 */ /* 0x080fe20000000004 */
[C---:B------:R-:W-:Y:S01]  /*34f0*/  FFMA R11, R19.reuse, R125, R11 ;  /* 0x0000007d130b7223 */ /* 0x040fe2000000000b */
[C---:B------:R-:W-:Y:S01]  /*3500*/  FFMA R10, R19.reuse, R126, R10 ;  /* 0x0000007e130a7223 */ /* 0x040fe2000000000a */
[----:B------:R-:W-:Y:S01]  /*3510*/  FFMA R9, R19, R127, R9 ;  /* 0x0000007f13097223 */ /* 0x000fe20000000009 */
[-C--:B------:R-:W-:Y:S01]  /*3520*/  FFMA R15, R76, R88.reuse, R42 ;  /* 0x000000584c0f7223 */ /* 0x080fe2000000002a */
[C---:B-1----:R-:W-:Y:S01]  /*3530*/  FFMA R19, R72.reuse, R88, R61 ;  /* 0x0000005848137223 */ /* 0x042fe2000000003d */
[----:B------:R-:W-:Y:S01]  /*3540*/  FFMA R42, R72, R89, R62 ;  /* 0x00000059482a7223 */ /* 0x000fe2000000003e */
[----:B--2---:R-:W-:Y:S01]  /*3550*/  FFMA R125, R77, R85, R60 ;  /* 0x000000554d7d7223 */ /* 0x004fe2000000003c */
[-C--:B------:R-:W-:Y:S01]  /*3560*/  FFMA R41, R103, R126.reuse, R118 ;  /* 0x0000007e67297223 */ /* 0x080fe20000000076 */
[----:B------:R-:W0:Y:S01]  /*3570*/  LDS.128 R60, [R93+0x160] ;  /* 0x000160005d3c7984 */ /* 0x000e220000000c00 */
        /* <DEDUP_REMOVED lines=15> */
[----:B------:R-:W1:Y:S01]  /*3670*/  LDS.128 R40, [R93+0x1b0] ;  /* 0x0001b0005d287984 */ /* 0x000e620000000c00 */
[----:B------:R-:W-:Y:S01]  /*3680*/  FFMA R32, R27, R127, R32 ;  /* 0x0000007f1b207223 */ /* 0x000fe20000000020 */
[C---:B------:R-:W-:Y:S01]  /*3690*/  FFMA R27, R84.reuse, R73, R19 ;  /* 0x00000049541b7223 */ /* 0x040fe20000000013 */
[----:B------:R-:W-:Y:S01]  /*36a0*/  FFMA R15, R84, R69, R15 ;  /* 0x00000045540f7223 */ /* 0x000fe2000000000f */
[----:B------:R-:W-:Y:S01]  /*36b0*/  FFMA R19, R68, R90, R26 ;  /* 0x0000005a44137223 */ /* 0x000fe2000000001a */
[----:B----4-:R-:W-:Y:S01]  /*36c0*/  FFMA R115, R70, R83, R24 ;  /* 0x0000005346737223 */ /* 0x010fe20000000018 */
[C---:B------:R-:W-:Y:S01]  /*36d0*/  FFMA R120, R80.reuse, R74, R27 ;  /* 0x0000004a50787223 */ /* 0x040fe2000000001b */
[----:B------:R-:W-:Y:S01]  /*36e0*/  FFMA R118, R80, R70, R15 ;  /* 0x0000004650767223 */ /* 0x000fe2000000000f */
[----:B------:R-:W2:Y:S01]  /*36f0*/  LDS.128 R24, [R93+0x200] ;  /* 0x000200005d187984 */ /* 0x000ea20000000c00 */
[C---:B-----5:R-:W-:Y:S01]  /*3700*/  FFMA R15, R64.reuse, R88, R48 ;  /* 0x00000058400f7223 */ /* 0x060fe20000000030 */
[----:B------:R-:W-:Y:S01]  /*3710*/  FFMA R19, R69, R86, R19 ;  /* 0x0000005645137223 */ /* 0x000fe20000000013 */
[----:B------:R-:W-:Y:S01]  /*3720*/  FFMA R48, R64, R89, R49 ;  /* 0x0000005940307223 */ /* 0x000fe20000000031 */
[-C--:B------:R-:W-:Y:S01]  /*3730*/  FFMA R99, R107, R126.reuse, R112 ;  /* 0x0000007e6b637223 */ /* 0x080fe20000000070 */
[C---:B------:R-:W-:Y:S01]  /*3740*/  FFMA R53, R51.reuse, R126, R53 ;  /* 0x0000007e33357223 */ /* 0x040fe20000000035 */
[----:B------:R-:W-:Y:S01]  /*3750*/  FFMA R126, R80, R78, R23 ;  /* 0x0000004e507e7223 */ /* 0x000fe20000000017 */
[----:B------:R-:W-:Y:S01]  /*3760*/  FFMA R116, R70, R82, R19 ;  /* 0x0000005246747223 */ /* 0x000fe20000000013 */
[----:B------:R-:W-:Y:S01]  /*3770*/  FFMA R52, R51, R127, R52 ;  /* 0x0000007f33347223 */ /* 0x000fe20000000034 */
[----:B------:R-:W-:Y:S01]  /*3780*/  FFMA R19, R64, R90, R50 ;  /* 0x0000005a40137223 */ /* 0x000fe20000000032 */
[C---:B------:R-:W-:Y:S01]  /*3790*/  FFMA R23, R65.reuse, R85, R48 ;  /* 0x0000005541177223 */ /* 0x040fe20000000030 */
[----:B------:R-:W-:Y:S01]  /*37a0*/  FFMA R15, R84, R65, R15 ;  /* 0x00000041540f7223 */ /* 0x000fe2000000000f */
[----:B------:R-:W3:Y:S01]  /*37b0*/  LDS.128 R48, [R93+0x250] ;  /* 0x000250005d307984 */ /* 0x000ee20000000c00 */
[----:B------:R-:W-:Y:S01]  /*37c0*/  FFMA R98, R64, R91, R98 ;  /* 0x0000005b40627223 */ /* 0x000fe20000000062 */
[C---:B------:R-:W-:Y:S01]  /*37d0*/  FFMA R19, R65.reuse, R86, R19 ;  /* 0x0000005641137223 */ /* 0x040fe20000000013 */
[----:B------:R-:W-:Y:S01]  /*37e0*/  FFMA R64, R80, R66, R15 ;  /* 0x0000004250407223 */ /* 0x000fe2000000000f */
[----:B0-----:R-:W-:Y:S01]  /*37f0*/  FFMA R22, R60, R89, R22 ;  /* 0x000000593c167223 */ /* 0x001fe20000000016 */
[----:B------:R-:W-:Y:S01]  /*3800*/  FFMA R98, R65, R87, R98 ;  /* 0x0000005741627223 */ /* 0x000fe20000000062 */
[----:B------:R-:W-:Y:S01]  /*3810*/  FFMA R113, R66, R82, R19 ;  /* 0x0000005242717223 */ /* 0x000fe20000000013 */
[C---:B------:R-:W-:Y:S01]  /*3820*/  FFMA R97, R60.reuse, R88, R97 ;  /* 0x000000583c617223 */ /* 0x040fe20000000061 */
[-C--:B------:R-:W-:Y:S01]  /*3830*/  FFMA R15, R60, R90.reuse, R20 ;  /* 0x0000005a3c0f7223 */ /* 0x080fe20000000014 */
[----:B------:R-:W-:Y:S01]  /*3840*/  FFMA R65, R66, R81, R23 ;  /* 0x0000005142417223 */ /* 0x000fe20000000017 */
[----:B------:R-:W-:Y:S01]  /*3850*/  FFMA R60, R60, R91, R21 ;  /* 0x0000005b3c3c7223 */ /* 0x000fe20000000015 */
[----:B------:R-:W-:Y:S01]  /*3860*/  FFMA R19, R61, R85, R22 ;  /* 0x000000553d137223 */ /* 0x000fe20000000016 */
[----:B------:R-:W-:Y:S01]  /*3870*/  FFMA R107, R107, R127, R111 ;  /* 0x0000007f6b6b7223 */ /* 0x000fe2000000006f */
[----:B------:R-:W0:Y:S01]  /*3880*/  LDS.128 R20, [R93+0x2a0] ;  /* 0x0002a0005d147984 */ /* 0x000e220000000c00 */
[C---:B------:R-:W-:Y:S01]  /*3890*/  FFMA R99, R72.reuse, R90, R99 ;  /* 0x0000005a48637223 */ /* 0x040fe20000000063 */
[-C--:B------:R-:W-:Y:S01]  /*38a0*/  FFMA R15, R61, R86.reuse, R15 ;  /* 0x000000563d0f7223 */ /* 0x080fe2000000000f */
[----:B------:R-:W-:Y:S01]  /*38b0*/  FFMA R72, R72, R91, R107 ;  /* 0x0000005b48487223 */ /* 0x000fe2000000006b */
[----:B------:R-:W-:Y:S01]  /*38c0*/  FFMA R119, R74, R81, R119 ;  /* 0x000000514a777223 */ /* 0x000fe20000000077 */
[C---:B------:R-:W-:Y:S01]  /*38d0*/  FFMA R99, R73.reuse, R86, R99 ;  /* 0x0000005649637223 */ /* 0x040fe20000000063 */
        /* <DEDUP_REMOVED lines=14> */
[C---:B--2---:R-:W-:Y:S01]  /*39c0*/  FFMA R47, R24.reuse, R88, R47 ;  /* 0x00000058182f7223 */ /* 0x044fe2000000002f */
[----:B------:R-:W1:Y:S01]  /*39d0*/  LDS.128 R56, [R93+0x2f0] ;  /* 0x0002f0005d387984 */ /* 0x000e620000000c00 */
[C---:B------:R-:W-:Y:S01]  /*39e0*/  FFMA R46, R24.reuse, R89, R46 ;  /* 0x00000059182e7223 */ /* 0x040fe2000000002e */
[C---:B------:R-:W-:Y:S01]  /*39f0*/  FFMA R45, R24.reuse, R90, R45 ;  /* 0x0000005a182d7223 */ /* 0x040fe2000000002d */
        /* <DEDUP_REMOVED lines=12> */
[C---:B---3--:R-:W-:Y:S01]  /*3ac0*/  FFMA R55, R48.reuse, R88, R55 ;  /* 0x0000005830377223 */ /* 0x048fe20000000037 */
[----:B------:R-:W2:Y:S01]  /*3ad0*/  LDS.128 R44, [R93+0x340] ;  /* 0x000340005d2c7984 */ /* 0x000ea20000000c00 */
        /* <DEDUP_REMOVED lines=12> */
[C---:B------:R-:W-:Y:S01]  /*3ba0*/  FFMA R18, R20.reuse, R89, R18 ;  /* 0x0000005914127223 */ /* 0x040fe20000000012 */
[C---:B------:R-:W-:Y:S01]  /*3bb0*/  FFMA R17, R20.reuse, R90, R17 ;  /* 0x0000005a14117223 */ /* 0x040fe20000000011 */
[----:B------:R-:W-:Y:S01]  /*3bc0*/  FFMA R16, R20, R91, R16 ;  /* 0x0000005b14107223 */ /* 0x000fe20000000010 */
[----:B------:R-:W0:Y:S01]  /*3bd0*/  LDS.128 R52, [R93+0x390] ;  /* 0x000390005d347984 */ /* 0x000e220000000c00 */
[-C--:B------:R-:W-:Y:S01]  /*3be0*/  FFMA R117, R70, R81.reuse, R117 ;  /* 0x0000005146757223 */ /* 0x080fe20000000075 */
        /* <DEDUP_REMOVED lines=24> */
[----:B------:R-:W2:Y:S01]  /*3d70*/  LDS.128 R36, [R93+0x430] ;  /* 0x000430005d247984 */ /* 0x000ea20000000c00 */
[C---:B------:R-:W-:Y:S01]  /*3d80*/  FFMA R13, R44.reuse, R90, R13 ;  /* 0x0000005a2c0d7223 */ /* 0x040fe2000000000d */
[----:B------:R-:W-:Y:S01]  /*3d90*/  FFMA R12, R44, R91, R12 ;  /* 0x0000005b2c0c7223 */ /* 0x000fe2000000000c */
[CC--:B------:R-:W-:Y:S01]  /*3da0*/  FFMA R125, R78.reuse, R81.reuse, R125 ;  /* 0x000000514e7d7223 */ /* 0x0c0fe2000000007d */
[----:B------:R-:W-:Y:S01]  /*3db0*/  FFMA R121, R78, R82, R121 ;  /* 0x000000524e797223 */ /* 0x000fe20000000079 */
[----:B------:R-:W-:Y:S01]  /*3dc0*/  FFMA R78, R58, R81, R15 ;  /* 0x000000513a4e7223 */ /* 0x000fe2000000000f */
[----:B------:R-:W-:Y:S01]  /*3dd0*/  FFMA R95, R44, R88, R95 ;  /* 0x000000582c5f7223 */ /* 0x000fe2000000005f */
[C---:B------:R-:W-:Y:S01]  /*3de0*/  FFMA R41, R45.reuse, R85, R14 ;  /* 0x000000552d297223 */ /* 0x040fe2000000000e */
[C---:B------:R-:W-:Y:S01]  /*3df0*/  FFMA R57, R45.reuse, R86, R13 ;  /* 0x000000562d397223 */ /* 0x040fe2000000000d */
[----:B------:R-:W-:Y:S01]  /*3e00*/  FFMA R42, R45, R87, R12 ;  /* 0x000000572d2a7223 */ /* 0x000fe2000000000c */
[C---:B------:R-:W-:Y:S01]  /*3e10*/  FFMA R95, R84.reuse, R45, R95 ;  /* 0x0000002d545f7223 */ /* 0x040fe2000000005f */
[----:B------:R-:W3:Y:S01]  /*3e20*/  LDS.128 R12, [R93+0x480] ;  /* 0x000480005d0c7984 */ /* 0x000ee20000000c00 */
[----:B------:R-:W-:Y:S01]  /*3e30*/  FFMA R97, R84, R61, R97 ;  /* 0x0000003d54617223 */ /* 0x000fe20000000061 */
[----:B------:R-:W-:Y:S01]  /*3e40*/  FFMA R45, R46, R81, R41 ;  /* 0x000000512e2d7223 */ /* 0x000fe20000000029 */
[C---:B0-----:R-:W-:Y:S01]  /*3e50*/  FFMA R31, R52.reuse, R88, R31 ;  /* 0x00000058341f7223 */ /* 0x041fe2000000001f */
[C---:B------:R-:W-:Y:S01]  /*3e60*/  FFMA R30, R52.reuse, R89, R30 ;  /* 0x00000059341e7223 */ /* 0x040fe2000000001e */
        /* <DEDUP_REMOVED lines=10> */
[C---:B-1----:R-:W-:Y:S01]  /*3f10*/  FFMA R35, R16.reuse, R88, R35 ;  /* 0x0000005810237223 */ /* 0x042fe20000000023 */
[----:B------:R-:W0:Y:S01]  /*3f20*/  LDS.128 R28, [R93+0x4d0] ;  /* 0x0004d0005d1c7984 */ /* 0x000e220000000c00 */
        /* <DEDUP_REMOVED lines=10> */
[----:B------:R-:W1:Y:S01]  /*3fd0*/  LDS.128 R32, [R94+0x16b0] ;  /* 0x0016b0005e207984 */ /* 0x000e620000000c00 */
[----:B------:R-:W-:Y:S01]  /*3fe0*/  FFMA R95, R54, R83, R42 ;  /* 0x00000053365f7223 */ /* 0x000fe2000000002a */
[C---:B--2---:R-:W-:Y:S01]  /*3ff0*/  FFMA R4, R36.reuse, R89, R4 ;  /* 0x0000005924047223 */ /* 0x044fe20000000004 */
        /* <DEDUP_REMOVED lines=8> */
[----:B------:R-:W-:Y:S01]  /*4080*/  FFMA R69, R62, R83, R60 ;  /* 0x000000533e457223 */ /* 0x000fe2000000003c */
[----:B------:R-:W-:Y:S01]  /*4090*/  FFMA R100, R18, R81, R41 ;  /* 0x0000005112647223 */ /* 0x000fe20000000029 */
[C---:B---3--:R-:W-:Y:S01]  /*40a0*/  FFMA R16, R12.reuse, R89, R11 ;  /* 0x000000590c107223 */ /* 0x048fe2000000000b */
        /* <DEDUP_REMOVED lines=9> */
[C---:B------:R-:W-:Y:S01]  /*4140*/  FFMA R10, R14.reuse, R82, R37 ;  /* 0x000000520e0a7223 */ /* 0x040fe20000000025 */
[-C--:B------:R-:W-:Y:S01]  /*4150*/  FFMA R9, R14, R83.reuse, R12 ;  /* 0x000000530e097223 */ /* 0x080fe2000000000c */
        /* <DEDUP_REMOVED lines=17> */
[C---:B------:R-:W-:Y:S01]  /*4270*/  FFMA R62, R75.reuse, R33, R119 ;  /* 0x000000214b3e7223 */ /* 0x040fe20000000077 */
[CC--:B------:R-:W-:Y:S01]  /*4280*/  FFMA R104, R75.reuse, R34.reuse, R104 ;  /* 0x000000224b687223 */ /* 0x0c0fe20000000068 */
        /* <DEDUP_REMOVED lines=9> */
[----:B------:R-:W-:Y:S01]  /*4320*/  LDS.128 R40, [R93+0x30] ;  /* 0x000030005d287984 */ /* 0x000fe20000000c00 */
[C---:B------:R-:W-:Y:S01]  /*4330*/  FFMA R91, R32.reuse, R23, R110 ;  /* 0x00000017205b7223 */ /* 0x040fe2000000006e */
[C---:B------:R-:W-:Y:S01]  /*4340*/  FFMA R90, R23.reuse, R33, R21 ;  /* 0x00000021175a7223 */ /* 0x040fe20000000015 */
[CC--:B------:R-:W-:Y:S01]  /*4350*/  FFMA R89, R23.reuse, R34.reuse, R20 ;  /* 0x0000002217597223 */ /* 0x0c0fe20000000014 */
[----:B------:R-:W0:Y:S01]  /*4360*/  LDS.128 R24, [R94+0x18c0] ;  /* 0x0018c0005e187984 */ /* 0x000e220000000c00 */
[----:B------:R-:W-:Y:S01]  /*4370*/  FFMA R88, R23, R35, R22 ;  /* 0x0000002317587223 */ /* 0x000fe20000000016 */
[----:B------:R-:W-:Y:S01]  /*4380*/  FFMA R102, R32, R47, R102 ;  /* 0x0000002f20667223 */ /* 0x000fe20000000066 */
[C---:B------:R-:W-:Y:S01]  /*4390*/  FFMA R38, R47.reuse, R33, R45 ;  /* 0x000000212f267223 */ /* 0x040fe2000000002d */
[----:B------:R-:W1:Y:S01]  /*43a0*/  LDS.128 R20, [R94+0x1ad0] ;  /* 0x001ad0005e147984 */ /* 0x000e620000000c00 */
[C---:B------:R-:W-:Y:S01]  /*43b0*/  FFMA R37, R47.reuse, R34, R44 ;  /* 0x000000222f257223 */ /* 0x040fe2000000002c */
[----:B------:R-:W-:Y:S01]  /*43c0*/  FFMA R36, R47, R35, R46 ;  /* 0x000000232f247223 */ /* 0x000fe2000000002e */
[----:B------:R-:W-:Y:S01]  /*43d0*/  FFMA R96, R54, R82, R57 ;  /* 0x0000005236607223 */ /* 0x000fe20000000039 */
[----:B------:R-:W2:Y:S01]  /*43e0*/  LDS.128 R44, [R93+0xd0] ;  /* 0x0000d0005d2c7984 */ /* 0x000ea20000000c00 */
        /* <DEDUP_REMOVED lines=8> */
[----:B------:R-:W3:Y:S01]  /*4470*/  LDS.128 R48, [R93+0x80] ;  /* 0x000080005d307984 */ /* 0x000ee20000000c00 */
[C---:B------:R-:W-:Y:S01]  /*4480*/  FFMA R100, R19.reuse, R33, R100 ;  /* 0x0000002113647223 */ /* 0x040fe20000000064 */
[CC--:B------:R-:W-:Y:S01]  /*4490*/  FFMA R99, R19.reuse, R34.reuse, R99 ;  /* 0x0000002213637223 */ /* 0x0c0fe20000000063 */
[----:B------:R-:W-:Y:S01]  /*44a0*/  FFMA R98, R19, R35, R98 ;  /* 0x0000002313627223 */ /* 0x000fe20000000062 */
[C---:B------:R-:W-:Y:S01]  /*44b0*/  FFMA R54, R32.reuse, R79, R126 ;  /* 0x0000004f20367223 */ /* 0x040fe2000000007e */
[CC--:B------:R-:W-:Y:S01]  /*44c0*/  FFMA R52, R79.reuse, R33.reuse, R125 ;  /* 0x000000214f347223 */ /* 0x0c0fe2000000007d */
[-C--:B------:R-:W-:Y:S01]  /*44d0*/  FFMA R53, R79, R34.reuse, R121 ;  /* 0x000000224f357223 */ /* 0x080fe20000000079 */
[----:B------:R-:W4:Y:S01]  /*44e0*/  LDS.128 R16, [R94+0x1ce0] ;  /* 0x001ce0005e107984 */ /* 0x000f220000000c00 */
        /* <DEDUP_REMOVED lines=9> */
[-C--:B------:R-:W-:Y:S01]  /*4580*/  FFMA R95, R31, R34.reuse, R12 ;  /* 0x000000221f5f7223 */ /* 0x080fe2000000000c */
[----:B------:R-:W-:Y:S01]  /*4590*/  FFMA R105, R79, R35, R105 ;  /* 0x000000234f697223 */ /* 0x000fe20000000069 */
[C---:B------:R-:W-:Y:S01]  /*45a0*/  FFMA R56, R32.reuse, R71, R118 ;  /* 0x0000004720387223 */ /* 0x040fe20000000076 */
[C---:B------:R-:W-:Y:S01]  /*45b0*/  FFMA R57, R71.reuse, R33, R117 ;  /* 0x0000002147397223 */ /* 0x040fe20000000075 */
[C---:B------:R-:W-:Y:S01]  /*45c0*/  FFMA R58, R71.reuse, R34, R116 ;  /* 0x00000022473a7223 */ /* 0x040fe20000000074 */
[----:B------:R-:W-:Y:S01]  /*45d0*/  FFMA R60, R71, R35, R115 ;  /* 0x00000023473c7223 */ /* 0x000fe20000000073 */
[----:B------:R5:W4:Y:S01]  /*45e0*/  LDS.128 R12, [R94+0x1ef0] ;  /* 0x001ef0005e0c7984 */ /* 0x000b220000000c00 */
[C---:B------:R-:W-:Y:S01]  /*45f0*/  FFMA R64, R32.reuse, R67, R64 ;  /* 0x0000004320407223 */ /* 0x040fe20000000040 */
[----:B------:R-:W-:Y:S01]  /*4600*/  FFMA R65, R67, R33, R65 ;  /* 0x0000002143417223 */ /* 0x000fe20000000041 */
[C---:B------:R-:W-:Y:S01]  /*4610*/  FFMA R71, R32.reuse, R63, R114 ;  /* 0x0000003f20477223 */ /* 0x040fe20000000072 */
[----:B------:R-:W-:Y:S01]  /*4620*/  FFMA R70, R63, R33, R70 ;  /* 0x000000213f467223 */ /* 0x000fe20000000046 */
[C---:B------:R-:W-:Y:S01]  /*4630*/  FFMA R79, R32.reuse, R59, R109 ;  /* 0x0000003b204f7223 */ /* 0x040fe2000000006d */
[----:B------:R-:W-:Y:S01]  /*4640*/  FFMA R78, R59, R33, R78 ;  /* 0x000000213b4e7223 */ /* 0x000fe2000000004e */
[C---:B------:R-:W-:Y:S01]  /*4650*/  FFMA R87, R32.reuse, R55, R108 ;  /* 0x0000003720577223 */ /* 0x040fe2000000006c */
[----:B------:R-:W-:Y:S01]  /*4660*/  FFMA R5, R32, R39, R5 ;  /* 0x0000002720057223 */ /* 0x000fe20000000005 */
[----:B------:R-:W-:Y:S01]  /*4670*/  FFMA R4, R39, R33, R4 ;  /* 0x0000002127047223 */ /* 0x000fe20000000004 */
[----:B-----5:R-:W-:Y:S01]  /*4680*/  FFMA R94, R31, R35, R106 ;  /* 0x000000231f5e7223 */ /* 0x020fe2000000006a */
[C---:B0-----:R-:W-:Y:S01]  /*4690*/  FFMA R31, R40.reuse, R24, R54 ;  /* 0x00000018281f7223 */ /* 0x041fe20000000036 */
[C---:B------:R-:W-:Y:S01]  /*46a0*/  FFMA R32, R40.reuse, R25, R52 ;  /* 0x0000001928207223 */ /* 0x040fe20000000034 */
[C---:B------:R-:W-:Y:S01]  /*46b0*/  FFMA R33, R40.reuse, R26, R53 ;  /* 0x0000001a28217223 */ /* 0x040fe20000000035 */
[CC--:B------:R-:W-:Y:S01]  /*46c0*/  FFMA R68, R63.reuse, R34.reuse, R68 ;  /* 0x000000223f447223 */ /* 0x0c0fe20000000044 */
[----:B------:R-:W0:Y:S01]  /*46d0*/  LDS.128 R52, [R93+0x120] ;  /* 0x000120005d347984 */ /* 0x000e220000000c00 */
[-C--:B------:R-:W-:Y:S01]  /*46e0*/  FFMA R69, R63, R35.reuse, R69 ;  /* 0x000000233f457223 */ /* 0x080fe20000000045 */
[C---:B------:R-:W-:Y:S01]  /*46f0*/  FFMA R3, R39.reuse, R34, R3 ;  /* 0x0000002227037223 */ /* 0x040fe20000000003 */
[----:B------:R-:W-:Y:S01]  /*4700*/  FFMA R2, R39, R35, R2 ;  /* 0x0000002327027223 */ /* 0x000fe20000000002 */
[----:B------:R-:W-:Y:S01]  /*4710*/  FFMA R40, R40, R27, R105 ;  /* 0x0000001b28287223 */ /* 0x000fe20000000069 */
[----:B-1----:R-:W-:Y:S01]  /*4720*/  FFMA R39, R20, R41, R31 ;  /* 0x0000002914277223 */ /* 0x002fe2000000001f */
[C---:B------:R-:W-:Y:S01]  /*4730*/  FFMA R63, R41.reuse, R21, R32 ;  /* 0x00000015293f7223 */ /* 0x040fe20000000020 */
[----:B------:R-:W-:Y:S01]  /*4740*/  FFMA R105, R41, R22, R33 ;  /* 0x0000001629697223 */ /* 0x000fe20000000021 */
[C---:B------:R-:W-:Y:S01]  /*4750*/  FFMA R77, R59.reuse, R34, R77 ;  /* 0x000000223b4d7223 */ /* 0x040fe2000000004d */
[----:B------:R-:W-:Y:S01]  /*4760*/  FFMA R76, R59, R35, R76 ;  /* 0x000000233b4c7223 */ /* 0x000fe2000000004c */
[C---:B--2---:R-:W-:Y:S01]  /*4770*/  FFMA R31, R44.reuse, R24, R56 ;  /* 0x000000182c1f7223 */ /* 0x044fe20000000038 */
[C---:B------:R-:W-:Y:S01]  /*4780*/  FFMA R32, R44.reuse, R25, R57 ;  /* 0x000000192c207223 */ /* 0x040fe20000000039 */
[----:B------:R-:W-:Y:S01]  /*4790*/  FFMA R33, R44, R26, R58 ;  /* 0x0000001a2c217223 */ /* 0x000fe2000000003a */
[C---:B------:R-:W-:Y:S01]  /*47a0*/  FFMA R66, R67.reuse, R34, R113 ;  /* 0x0000002243427223 */ /* 0x040fe20000000071 */
[----:B------:R-:W1:Y:S01]  /*47b0*/  LDS.128 R56, [R93+0x170] ;  /* 0x000170005d387984 */ /* 0x000e620000000c00 */
[----:B------:R-:W-:Y:S01]  /*47c0*/  FFMA R67, R67, R35, R112 ;  /* 0x0000002343437223 */ /* 0x000fe20000000070 */
[C---:B---3--:R-:W-:Y:S01]  /*47d0*/  FFMA R62, R48.reuse, R25, R62 ;  /* 0x00000019303e7223 */ /* 0x048fe2000000003e */
[C---:B------:R-:W-:Y:S01]  /*47e0*/  FFMA R61, R48.reuse, R24, R61 ;  /* 0x00000018303d7223 */ /* 0x040fe2000000003d */
[----:B------:R-:W-:Y:S01]  /*47f0*/  FFMA R35, R48, R26, R104 ;  /* 0x0000001a30237223 */ /* 0x000fe20000000068 */
[-C--:B------:R-:W-:Y:S01]  /*4800*/  FFMA R60, R44, R27.reuse, R60 ;  /* 0x0000001b2c3c7223 */ /* 0x080fe2000000003c */
[----:B------:R-:W-:Y:S01]  /*4810*/  FFMA R48, R48, R27, R107 ;  /* 0x0000001b30307223 */ /* 0x000fe2000000006b */
[----:B------:R-:W-:Y:S01]  /*4820*/  FFMA R40, R41, R23, R40 ;  /* 0x0000001729287223 */ /* 0x000fe20000000028 */
[----:B------:R-:W-:Y:S01]  /*4830*/  FFMA R41, R49, R21, R62 ;  /* 0x0000001531297223 */ /* 0x000fe2000000003e */
[C---:B------:R-:W-:Y:S01]  /*4840*/  FFMA R61, R20.reuse, R49, R61 ;  /* 0x00000031143d7223 */ /* 0x040fe2000000003d */
[----:B------:R-:W-:Y:S01]  /*4850*/  FFMA R31, R20, R45, R31 ;  /* 0x0000002d141f7223 */ /* 0x000fe2000000001f */
[-C--:B------:R-:W-:Y:S01]  /*4860*/  FFMA R60, R45, R23.reuse, R60 ;  /* 0x000000172d3c7223 */ /* 0x080fe2000000003c */
[CC--:B------:R-:W-:Y:S01]  /*4870*/  FFMA R35, R49.reuse, R22.reuse, R35 ;  /* 0x0000001631237223 */ /* 0x0c0fe20000000023 */
[----:B------:R-:W-:Y:S01]  /*4880*/  FFMA R48, R49, R23, R48 ;  /* 0x0000001731307223 */ /* 0x000fe20000000030 */
[C---:B------:R-:W-:Y:S01]  /*4890*/  FFMA R33, R45.reuse, R22, R33 ;  /* 0x000000162d217223 */ /* 0x040fe20000000021 */
[----:B------:R-:W-:Y:S01]  /*48a0*/  FFMA R49, R45, R21, R32 ;  /* 0x000000152d317223 */ /* 0x000fe20000000020 */
[-C--:B----4-:R-:W-:Y:S01]  /*48b0*/  FFMA R44, R50, R17.reuse, R41 ;  /* 0x00000011322c7223 */ /* 0x090fe20000000029 */
[----:B------:R-:W-:Y:S01]  /*48c0*/  FFMA R31, R16, R46, R31 ;  /* 0x0000002e101f7223 */ /* 0x000fe2000000001f */
[----:B------:R-:W-:Y:S01]  /*48d0*/  FFMA R32, R42, R17, R63 ;  /* 0x000000112a207223 */ /* 0x000fe2000000003f */
[----:B------:R-:W-:Y:S01]  /*48e0*/  FFMA R45, R16, R50, R61 ;  /* 0x00000032102d7223 */ /* 0x000fe2000000003d */
[C---:B------:R-:W-:Y:S01]  /*48f0*/  FFMA R33, R46.reuse, R18, R33 ;  /* 0x000000122e217223 */ /* 0x040fe20000000021 */
[C---:B------:R-:W-:Y:S01]  /*4900*/  FFMA R108, R46.reuse, R19, R60 ;  /* 0x000000132e6c7223 */ /* 0x040fe2000000003c */
[----:B------:R-:W-:Y:S01]  /*4910*/  FFMA R106, R46, R17, R49 ;  /* 0x000000112e6a7223 */ /* 0x000fe20000000031 */
[----:B------:R-:W2:Y:S01]  /*4920*/  LDS.128 R60, [R93+0x1c0] ;  /* 0x0001c0005d3c7984 */ /* 0x000ea20000000c00 */
[----:B------:R-:W-:Y:S01]  /*4930*/  FFMA R49, R51, R13, R44 ;  /* 0x0000000d33317223 */ /* 0x000fe2000000002c */
[----:B------:R-:W-:Y:S01]  /*4940*/  FFMA R44, R12, R47, R31 ;  /* 0x0000002f0c2c7223 */ /* 0x000fe2000000001f */
[----:B------:R-:W-:Y:S01]  /*4950*/  FFMA R46, R47, R14, R33 ;  /* 0x0000000e2f2e7223 */ /* 0x000fe20000000021 */
[C---:B0-----:R-:W-:Y:S01]  /*4960*/  FFMA R31, R52.reuse, R24, R64 ;  /* 0x00000018341f7223 */ /* 0x041fe20000000040 */
[----:B------:R-:W-:Y:S01]  /*4970*/  FFMA R41, R43, R13, R32 ;  /* 0x0000000d2b297223 */ /* 0x000fe20000000020 */
[C---:B------:R-:W-:Y:S01]  /*4980*/  FFMA R33, R52.reuse, R26, R66 ;  /* 0x0000001a34217223 */ /* 0x040fe20000000042 */
[----:B------:R-:W-:Y:S01]  /*4990*/  FFMA R32, R52, R25, R65 ;  /* 0x0000001934207223 */ /* 0x000fe20000000041 */
[----:B------:R-:W-:Y:S01]  /*49a0*/  FFMA R35, R50, R18, R35 ;  /* 0x0000001232237223 */ /* 0x000fe20000000023 */
[----:B------:R-:W-:Y:S01]  /*49b0*/  FFMA R52, R52, R27, R67 ;  /* 0x0000001b34347223 */ /* 0x000fe20000000043 */
[----:B------:R-:W-:Y:S01]  /*49c0*/  FFMA R31, R20, R53, R31 ;  /* 0x00000035141f7223 */ /* 0x000fe2000000001f */
[----:B------:R-:W-:Y:S01]  /*49d0*/  FFMA R39, R16, R42, R39 ;  /* 0x0000002a10277223 */ /* 0x000fe20000000027 */
[C---:B------:R-:W-:Y:S01]  /*49e0*/  FFMA R105, R42.reuse, R18, R105 ;  /* 0x000000122a697223 */ /* 0x040fe20000000069 */
[----:B------:R-:W-:Y:S01]  /*49f0*/  FFMA R33, R53, R22, R33 ;  /* 0x0000001635217223 */ /* 0x000fe20000000021 */
[-C--:B------:R-:W-:Y:S01]  /*4a00*/  FFMA R34, R42, R19.reuse, R40 ;  /* 0x000000132a227223 */ /* 0x080fe20000000028 */
[----:B------:R-:W-:Y:S01]  /*4a10*/  FFMA R104, R50, R19, R48 ;  /* 0x0000001332687223 */ /* 0x000fe20000000030 */
[----:B------:R-:W0:Y:S01]  /*4a20*/  LDS.128 R64, [R93+0x210] ;  /* 0x000210005d407984 */ /* 0x000e220000000c00 */
[----:B------:R-:W-:Y:S01]  /*4a30*/  FFMA R50, R51, R14, R35 ;  /* 0x0000000e33327223 */ /* 0x000fe20000000023 */
[C---:B------:R-:W-:Y:S01]  /*4a40*/  FFMA R52, R53.reuse, R23, R52 ;  /* 0x0000001735347223 */ /* 0x040fe20000000034 */
[----:B------:R-:W-:Y:S01]  /*4a50*/  FFMA R35, R53, R21, R32 ;  /* 0x0000001535237223 */ /* 0x000fe20000000020 */
[----:B------:R-:W-:Y:S01]  /*4a60*/  FFMA R31, R16, R54, R31 ;  /* 0x00000036101f7223 */ /* 0x000fe2000000001f */
[----:B------:R-:W-:Y:S01]  /*4a70*/  FFMA R40, R12, R43, R39 ;  /* 0x0000002b0c287223 */ /* 0x000fe20000000027 */
[C---:B------:R-:W-:Y:S01]  /*4a80*/  FFMA R42, R43.reuse, R14, R105 ;  /* 0x0000000e2b2a7223 */ /* 0x040fe20000000069 */
[----:B------:R-:W-:Y:S01]  /*4a90*/  FFMA R33, R54, R18, R33 ;  /* 0x0000001236217223 */ /* 0x000fe20000000021 */
[C---:B-1----:R-:W-:Y:S01]  /*4aa0*/  FFMA R71, R56.reuse, R24, R71 ;  /* 0x0000001838477223 */ /* 0x042fe20000000047 */
[----:B------:R-:W-:Y:S01]  /*4ab0*/  FFMA R70, R56, R25, R70 ;  /* 0x0000001938467223 */ /* 0x000fe20000000046 */
[----:B------:R-:W-:Y:S01]  /*4ac0*/  FFMA R43, R43, R15, R34 ;  /* 0x0000000f2b2b7223 */ /* 0x000fe20000000022 */
[C---:B------:R-:W-:Y:S01]  /*4ad0*/  FFMA R34, R54.reuse, R19, R52 ;  /* 0x0000001336227223 */ /* 0x040fe20000000034 */
[----:B------:R-:W-:Y:S01]  /*4ae0*/  FFMA R32, R54, R17, R35 ;  /* 0x0000001136207223 */ /* 0x000fe20000000023 */
[----:B------:R-:W-:Y:S01]  /*4af0*/  FFMA R52, R12, R55, R31 ;  /* 0x000000370c347223 */ /* 0x000fe2000000001f */
[----:B------:R-:W-:Y:S01]  /*4b00*/  FFMA R54, R55, R14, R33 ;  /* 0x0000000e37367223 */ /* 0x000fe20000000021 */
[C---:B------:R-:W-:Y:S01]  /*4b10*/  FFMA R31, R56.reuse, R26, R68 ;  /* 0x0000001a381f7223 */ /* 0x040fe20000000044 */
[----:B------:R-:W-:Y:S01]  /*4b20*/  FFMA R56, R56, R27, R69 ;  /* 0x0000001b38387223 */ /* 0x000fe20000000045 */
[----:B------:R-:W-:Y:S01]  /*4b30*/  FFMA R33, R20, R57, R71 ;  /* 0x0000003914217223 */ /* 0x000fe20000000047 */
[C---:B------:R-:W-:Y:S01]  /*4b40*/  FFMA R35, R57.reuse, R21, R70 ;  /* 0x0000001539237223 */ /* 0x040fe20000000046 */
[C---:B------:R-:W-:Y:S01]  /*4b50*/  FFMA R31, R57.reuse, R22, R31 ;  /* 0x00000016391f7223 */ /* 0x040fe2000000001f */
[----:B------:R-:W1:Y:S01]  /*4b60*/  LDS.128 R68, [R93+0x260] ;  /* 0x000260005d447984 */ /* 0x000e620000000c00 */
[----:B------:R-:W-:Y:S01]  /*4b70*/  FFMA R56, R57, R23, R56 ;  /* 0x0000001739387223 */ /* 0x000fe20000000038 */
[C---:B------:R-:W-:Y:S01]  /*4b80*/  FFMA R53, R55.reuse, R13, R32 ;  /* 0x0000000d37357223 */ /* 0x040fe20000000020 */
[----:B------:R-:W-:Y:S01]  /*4b90*/  FFMA R33, R16, R58, R33 ;  /* 0x0000003a10217223 */ /* 0x000fe20000000021 */
[C---:B------:R-:W-:Y:S01]  /*4ba0*/  FFMA R31, R58.reuse, R18, R31 ;  /* 0x000000123a1f7223 */ /* 0x040fe2000000001f */
[----:B------:R-:W-:Y:S01]  /*4bb0*/  FFMA R32, R58, R17, R35 ;  /* 0x000000113a207223 */ /* 0x000fe20000000023 */
[C---:B--2---:R-:W-:Y:S01]  /*4bc0*/  FFMA R75, R60.reuse, R24, R75 ;  /* 0x000000183c4b7223 */ /* 0x044fe2000000004b */
[C---:B------:R-:W-:Y:S01]  /*4bd0*/  FFMA R74, R60.reuse, R25, R74 ;  /* 0x000000193c4a7223 */ /* 0x040fe2000000004a */
[C---:B------:R-:W-:Y:S01]  /*4be0*/  FFMA R73, R60.reuse, R26, R73 ;  /* 0x0000001a3c497223 */ /* 0x040fe20000000049 */
[----:B------:R-:W-:Y:S01]  /*4bf0*/  FFMA R55, R55, R15, R34 ;  /* 0x0000000f37377223 */ /* 0x000fe20000000022 */
        /* <DEDUP_REMOVED lines=21> */
[----:B------:R-:W0:Y:S01]  /*4d50*/  LDS.128 R72, [R93+0x2b0] ;  /* 0x0002b0005d487984 */ /* 0x000e220000000c00 */
        /* <DEDUP_REMOVED lines=8> */
[----:B------:R-:W2:Y:S01]  /*4de0*/  LDS.128 R28, [R93+0x300] ;  /* 0x000300005d1c7984 */ /* 0x000ea20000000c00 */
[----:B------:R-:W-:Y:S01]  /*4df0*/  FFMA R32, R66, R19, R32 ;  /* 0x0000001342207223 */ /* 0x000fe20000000020 */
[C---:B-1----:R-:W-:Y:S01]  /*4e00*/  FFMA R83, R68.reuse, R24, R83 ;  /* 0x0000001844537223 */ /* 0x042fe20000000053 */
        /* <DEDUP_REMOVED lines=16> */
[C---:B------:R-:W-:Y:S01]  /*4f10*/  FFMA R69, R12.reuse, R71, R33 ;  /* 0x000000470c457223 */ /* 0x040fe20000000021 */
[C---:B------:R-:W-:Y:S01]  /*4f20*/  FFMA R68, R71.reuse, R13, R68 ;  /* 0x0000000d47447223 */ /* 0x040fe20000000044 */
[C---:B------:R-:W-:Y:S01]  /*4f30*/  FFMA R70, R71.reuse, R14, R39 ;  /* 0x0000000e47467223 */ /* 0x040fe20000000027 */
[----:B------:R-:W-:Y:S01]  /*4f40*/  FFMA R71, R71, R15, R32 ;  /* 0x0000000f47477223 */ /* 0x000fe20000000020 */
[----:B------:R-:W-:Y:S01]  /*4f50*/  FFMA R48, R12, R51, R45 ;  /* 0x000000330c307223 */ /* 0x000fe2000000002d */
[----:B------:R-:W3:Y:S01]  /*4f60*/  LDS.128 R32, [R93+0x3a0] ;  /* 0x0003a0005d207984 */ /* 0x000ee20000000c00 */
[----:B------:R-:W-:Y:S01]  /*4f70*/  FFMA R45, R47, R13, R106 ;  /* 0x0000000d2f2d7223 */ /* 0x000fe2000000006a */
[-C--:B------:R-:W-:Y:S01]  /*4f80*/  FFMA R51, R51, R15.reuse, R104 ;  /* 0x0000000f33337223 */ /* 0x080fe20000000068 */
[----:B------:R-:W-:Y:S01]  /*4f90*/  FFMA R47, R47, R15, R108 ;  /* 0x0000000f2f2f7223 */ /* 0x000fe2000000006c */
[C---:B0-----:R-:W-:Y:S01]  /*4fa0*/  FFMA R90, R72.reuse, R25, R90 ;  /* 0x00000019485a7223 */ /* 0x041fe2000000005a */
        /* <DEDUP_REMOVED lines=33> */
[C---:B---3--:R-:W-:Y:S01]  /*51c0*/  FFMA R87, R32.reuse, R24, R87 ;  /* 0x0000001820577223 */ /* 0x048fe20000000057 */
        /* <DEDUP_REMOVED lines=14> */
[----:B------:R-:W0:Y:S01]  /*52b0*/  LDS.128 R36, [R93+0x440] ;  /* 0x000440005d247984 */ /* 0x000e220000000c00 */
[----:B------:R-:W-:Y:S01]  /*52c0*/  FFMA R87, R16, R34, R87 ;  /* 0x0000002210577223 */ /* 0x000fe20000000057 */
[C---:B------:R-:W-:Y:S01]  /*52d0*/  FFMA R86, R34.reuse, R17, R103 ;  /* 0x0000001122567223 */ /* 0x040fe20000000067 */
[C---:B------:R-:W-:Y:S01]  /*52e0*/  FFMA R85, R34.reuse, R18, R85 ;  /* 0x0000001222557223 */ /* 0x040fe20000000055 */
[----:B------:R-:W-:Y:S01]  /*52f0*/  FFMA R84, R34, R19, R84 ;  /* 0x0000001322547223 */ /* 0x000fe20000000054 */
[C---:B------:R-:W-:Y:S01]  /*5300*/  FFMA R73, R75.reuse, R13, R72 ;  /* 0x0000000d4b497223 */ /* 0x040fe20000000048 */
[C---:B------:R-:W-:Y:S01]  /*5310*/  FFMA R74, R12.reuse, R75, R91 ;  /* 0x0000004b0c4a7223 */ /* 0x040fe2000000005b */
[-C--:B------:R-:W-:Y:S01]  /*5320*/  FFMA R72, R75, R14.reuse, R89 ;  /* 0x0000000e4b487223 */ /* 0x080fe20000000059 */
[C---:B------:R-:W-:Y:S01]  /*5330*/  FFMA R80, R12.reuse, R83, R29 ;  /* 0x000000530c507223 */ /* 0x040fe2000000001d */
[----:B------:R-:W-:Y:S01]  /*5340*/  FFMA R81, R83, R13, R30 ;  /* 0x0000000d53517223 */ /* 0x000fe2000000001e */
[-C--:B------:R-:W-:Y:S01]  /*5350*/  FFMA R75, R75, R15.reuse, R88 ;  /* 0x0000000f4b4b7223 */ /* 0x080fe20000000058 */
[----:B------:R-:W-:Y:S01]  /*5360*/  FFMA R83, R83, R15, R28 ;  /* 0x0000000f53537223 */ /* 0x000fe2000000001c */
[----:B------:R-:W1:Y:S01]  /*5370*/  LDS.128 R88, [R93+0x3f0] ;  /* 0x0003f0005d587984 */ /* 0x000e620000000c00 */
[----:B------:R-:W-:Y:S01]  /*5380*/  FFMA R87, R12, R35, R87 ;  /* 0x000000230c577223 */ /* 0x000fe20000000057 */
[C---:B------:R-:W-:Y:S01]  /*5390*/  FFMA R86, R35.reuse, R13, R86 ;  /* 0x0000000d23567223 */ /* 0x040fe20000000056 */
[C---:B------:R-:W-:Y:S01]  /*53a0*/  FFMA R85, R35.reuse, R14, R85 ;  /* 0x0000000e23557223 */ /* 0x040fe20000000055 */
[----:B------:R-:W2:Y:S01]  /*53b0*/  LDS.128 R28, [R93+0x490] ;  /* 0x000490005d1c7984 */ /* 0x000ea20000000c00 */
[----:B------:R-:W-:-:S03]  /*53c0*/  FFMA R84, R35, R15, R84 ;  /* 0x0000000f23547223 */ /* 0x000fc60000000054 */
[----:B------:R3:W4:Y:S01]  /*53d0*/  LDS.128 R32, [R93+0x4e0] ;  /* 0x0004e0005d207984 */ /* 0x0007220000000c00 */
[C---:B0-----:R-:W-:Y:S01]  /*53e0*/  FFMA R5, R36.reuse, R24, R5 ;  /* 0x0000001824057223 */ /* 0x041fe20000000005 */
        /* <DEDUP_REMOVED lines=13> */
[C---:B------:R-:W-:Y:S01]  /*54c0*/  FFMA R99, R88.reuse, R26, R99 ;  /* 0x0000001a58637223 */ /* 0x040fe20000000063 */
[----:B------:R-:W-:Y:S01]  /*54d0*/  FFMA R98, R88, R27, R98 ;  /* 0x0000001b58627223 */ /* 0x000fe20000000062 */
[C---:B--2---:R-:W-:Y:S01]  /*54e0*/  FFMA R36, R28.reuse, R25, R11 ;  /* 0x000000191c247223 */ /* 0x044fe2000000000b */
[C---:B------:R-:W-:Y:S01]  /*54f0*/  FFMA R37, R28.reuse, R24, R92 ;  /* 0x000000181c257223 */ /* 0x040fe2000000005c */
[C---:B------:R-:W-:Y:S01]  /*5500*/  FFMA R11, R28.reuse, R26, R10 ;  /* 0x0000001a1c0b7223 */ /* 0x040fe2000000000a */
[----:B------:R-:W-:Y:S01]  /*5510*/  FFMA R28, R28, R27, R9 ;  /* 0x0000001b1c1c7223 */ /* 0x000fe20000000009 */
[C---:B----4-:R-:W-:Y:S01]  /*5520*/  FFMA R97, R32.reuse, R24, R97 ;  /* 0x0000001820617223 */ /* 0x050fe20000000061 */
[C---:B------:R-:W-:Y:S01]  /*5530*/  FFMA R96, R32.reuse, R25, R96 ;  /* 0x0000001920607223 */ /* 0x040fe20000000060 */
[C---:B------:R-:W-:Y:S01]  /*5540*/  FFMA R95, R32.reuse, R26, R95 ;  /* 0x0000001a205f7223 */ /* 0x040fe2000000005f */
[----:B------:R-:W-:Y:S01]  /*5550*/  FFMA R94, R32, R27, R94 ;  /* 0x0000001b205e7223 */ /* 0x000fe2000000005e */
[C---:B------:R-:W-:Y:S01]  /*5560*/  FFMA R101, R20.reuse, R89, R101 ;  /* 0x0000005914657223 */ /* 0x040fe20000000065 */
[CC--:B------:R-:W-:Y:S01]  /*5570*/  FFMA R103, R89.reuse, R21.reuse, R100 ;  /* 0x0000001559677223 */ /* 0x0c0fe20000000064 */
[-C--:B------:R-:W-:Y:S01]  /*5580*/  FFMA R99, R89, R22.reuse, R99 ;  /* 0x0000001659637223 */ /* 0x080fe20000000063 */
[----:B------:R-:W-:Y:S01]  /*5590*/  FFMA R9, R29, R21, R36 ;  /* 0x000000151d097223 */ /* 0x000fe20000000024 */
[----:B------:R-:W-:Y:S01]  /*55a0*/  FFMA R98, R89, R23, R98 ;  /* 0x0000001759627223 */ /* 0x000fe20000000062 */
[C---:B------:R-:W-:Y:S01]  /*55b0*/  FFMA R97, R20.reuse, R33, R97 ;  /* 0x0000002114617223 */ /* 0x040fe20000000061 */
[----:B------:R-:W-:Y:S01]  /*55c0*/  FFMA R21, R33, R21, R96 ;  /* 0x0000001521157223 */ /* 0x000fe20000000060 */
[----:B------:R-:W-:Y:S01]  /*55d0*/  FFMA R37, R20, R29, R37 ;  /* 0x0000001d14257223 */ /* 0x000fe20000000025 */
[CC--:B------:R-:W-:Y:S01]  /*55e0*/  FFMA R11, R29.reuse, R22.reuse, R11 ;  /* 0x000000161d0b7223 */ /* 0x0c0fe2000000000b */
[-C--:B------:R-:W-:Y:S01]  /*55f0*/  FFMA R28, R29, R23.reuse, R28 ;  /* 0x000000171d1c7223 */ /* 0x080fe2000000001c */
[C---:B------:R-:W-:Y:S01]  /*5600*/  FFMA R95, R33.reuse, R22, R95 ;  /* 0x00000016215f7223 */ /* 0x040fe2000000005f */
[----:B------:R-:W-:Y:S01]  /*5610*/  FFMA R94, R33, R23, R94 ;  /* 0x00000017215e7223 */ /* 0x000fe2000000005e */
[----:B------:R-:W-:Y:S01]  /*5620*/  FFMA R101, R16, R90, R101 ;  /* 0x0000005a10657223 */ /* 0x000fe20000000065 */
[C---:B------:R-:W-:Y:S01]  /*5630*/  FFMA R100, R90.reuse, R17, R103 ;  /* 0x000000115a647223 */ /* 0x040fe20000000067 */
[C---:B------:R-:W-:Y:S01]  /*5640*/  FFMA R99, R90.reuse, R18, R99 ;  /* 0x000000125a637223 */ /* 0x040fe20000000063 */
[----:B------:R-:W-:Y:S01]  /*5650*/  FFMA R98, R90, R19, R98 ;  /* 0x000000135a627223 */ /* 0x000fe20000000062 */
[-C--:B------:R-:W-:Y:S01]  /*5660*/  FFMA R10, R30, R17.reuse, R9 ;  /* 0x000000111e0a7223 */ /* 0x080fe20000000009 */
[----:B------:R-:W-:Y:S01]  /*5670*/  FFMA R97, R16, R34, R97 ;  /* 0x0000002210617223 */ /* 0x000fe20000000061 */
[----:B------:R-:W-:Y:S01]  /*5680*/  FFMA R96, R34, R17, R21 ;  /* 0x0000001122607223 */ /* 0x000fe20000000015 */
[----:B------:R-:W-:Y:S01]  /*5690*/  FFMA R37, R16, R30, R37 ;  /* 0x0000001e10257223 */ /* 0x000fe20000000025 */
[CC--:B------:R-:W-:Y:S01]  /*56a0*/  FFMA R9, R30.reuse, R18.reuse, R11 ;  /* 0x000000121e097223 */ /* 0x0c0fe2000000000b */
[-C--:B------:R-:W-:Y:S01]  /*56b0*/  FFMA R28, R30, R19.reuse, R28 ;  /* 0x000000131e1c7223 */ /* 0x080fe2000000001c */
        /* <DEDUP_REMOVED lines=8> */
[C---:B------:R-:W-:Y:S01]  /*5740*/  FFMA R4, R39.reuse, R13, R4 ;  /* 0x0000000d27047223 */ /* 0x040fe20000000004 */
[CC--:B------:R-:W-:Y:S01]  /*5750*/  FFMA R3, R39.reuse, R14.reuse, R3 ;  /* 0x0000000e27037223 */ /* 0x0c0fe20000000003 */
[----:B------:R-:W-:Y:S01]  /*5760*/  FFMA R2, R39, R15, R2 ;  /* 0x0000000f27027223 */ /* 0x000fe20000000002 */
[----:B------:R-:W-:Y:S01]  /*5770*/  FFMA R11, R12, R31, R37 ;  /* 0x0000001f0c0b7223 */ /* 0x000fe20000000025 */
[C---:B------:R-:W-:Y:S01]  /*5780*/  FFMA R10, R31.reuse, R13, R10 ;  /* 0x0000000d1f0a7223 */ /* 0x040fe2000000000a */
[CC--:B------:R-:W-:Y:S01]  /*5790*/  FFMA R9, R31.reuse, R14.reuse, R9 ;  /* 0x0000000e1f097223 */ /* 0x0c0fe20000000009 */
[----:B------:R-:W-:Y:S01]  /*57a0*/  FFMA R92, R31, R15, R28 ;  /* 0x0000000f1f5c7223 */ /* 0x000fe2000000001c */
[C---:B------:R-:W-:Y:S01]  /*57b0*/  FFMA R96, R35.reuse, R13, R96 ;  /* 0x0000000d23607223 */ /* 0x040fe20000000060 */
[C---:B------:R-:W-:Y:S01]  /*57c0*/  FFMA R97, R35.reuse, R14, R17 ;  /* 0x0000000e23617223 */ /* 0x040fe20000000011 */
[----:B------:R-:W-:Y:S01]  /*57d0*/  FFMA R98, R35, R15, R94 ;  /* 0x0000000f23627223 */ /* 0x000fe2000000005e */
[----:B------:R-:W-:Y:S06]  /*57e0*/  BAR.SYNC.DEFER_BLOCKING 0x0 ;  /* 0x0000000000007b1d */ /* 0x000fec0000010000 */
[----:B------:R-:W-:Y:S05]  /*57f0*/  @P1 BRA `(.L_x_12) ;  /* 0xffffffa800b01947 */ /* 0x000fea000383ffff */
[----:B------:R-:W0:Y:S01]  /*5800*/  S2R R7, SR_CTAID.X ;  /* 0x0000000000077919 */ /* 0x000e220000002500 */
[----:B------:R-:W1:Y:S01]  /*5810*/  LDCU.64 UR8, c[0x0][0x390] ;  /* 0x00007200ff0877ac */ /* 0x000e620008000a00 */
[----:B------:R-:W-:Y:S01]  /*5820*/  BSSY.RECONVERGENT B0, `(.L_x_13) ;  /* 0x000002d000007945 */ /* 0x000fe20003800200 */
[----:B------:R-:W2:Y:S01]  /*5830*/  S2R R13, SR_TID.Y ;  /* 0x00000000000d7919 */ /* 0x000ea20000002200 */
[----:B------:R-:W2:Y:S01]  /*5840*/  S2R R6, SR_CTAID.Y ;  /* 0x0000000000067919 */ /* 0x000ea20000002600 */
[----:B0-----:R-:W-:-:S04]  /*5850*/  LEA R0, R7, R8, 0x5 ;  /* 0x0000000807007211 */ /* 0x001fc800078e28ff */
[----:B------:R-:W-:Y:S02]  /*5860*/  SHF.L.U32 R0, R0, 0x2, RZ ;  /* 0x0000000200007819 */ /* 0x000fe400000006ff */
[----:B--2---:R-:W-:Y:S02]  /*5870*/  LEA R8, R6, R13, 0x3 ;  /* 0x0000000d06087211 */ /* 0x004fe400078e18ff */
[----:B------:R-:W-:Y:S02]  /*5880*/  IADD3 R6, PT, PT, R0, 0x3, RZ ;  /* 0x0000000300067810 */ /* 0x000fe40007ffe0ff */
[----:B------:R-:W-:Y:S02]  /*5890*/  SHF.L.U32 R8, R8, 0x4, RZ ;  /* 0x0000000408087819 */ /* 0x000fe400000006ff */
[----:B------:R-:W-:Y:S02]  /*58a0*/  IADD3 R12, PT, PT, R0, 0x1, RZ ;  /* 0x00000001000c7810 */ /* 0x000fe40007ffe0ff */
[----:B------:R-:W-:-:S02]  /*58b0*/  SHF.L.U32 R19, R8, 0xb, RZ ;  /* 0x0000000b08137819 */ /* 0x000fc400000006ff */
[C---:B------:R-:W-:Y:S02]  /*58c0*/  ISETP.GT.U32.AND P1, PT, R8.reuse, 0x7ff, PT ;  /* 0x000007ff0800780c */ /* 0x040fe40003f24070 */
[----:B------:R-:W-:Y:S02]  /*58d0*/  IADD3 R7, P0, PT, R19, R6, RZ ;  /* 0x0000000613077210 */ /* 0x000fe40007f1e0ff */
[----:B------:R-:W-:Y:S02]  /*58e0*/  ISETP.GT.U32.AND P3, PT, R8, 0x7fd, PT ;  /* 0x000007fd0800780c */ /* 0x000fe40003f64070 */
[----:B------:R-:W-:Y:S02]  /*58f0*/  LEA.HI.X.SX32 R14, R6, RZ, 0x1, P0 ;  /* 0x000000ff060e7211 */ /* 0x000fe400000f0eff */
[----:B-1----:R-:W-:Y:S02]  /*5900*/  LEA R16, P0, R7, UR8, 0x2 ;  /* 0x0000000807107c11 */ /* 0x002fe4000f8010ff */
[----:B------:R-:W-:-:S02]  /*5910*/  IADD3 R6, PT, PT, R0, 0x2, RZ ;  /* 0x0000000200067810 */ /* 0x000fc40007ffe0ff */
[----:B------:R-:W-:Y:S02]  /*5920*/  LEA.HI.X R17, R7, UR9, R14, 0x2, P0 ;  /* 0x0000000907117c11 */ /* 0x000fe400080f140e */
[C---:B------:R-:W-:Y:S02]  /*5930*/  IADD3 R13, P4, PT, R19.reuse, R6, RZ ;  /* 0x00000006130d7210 */ /* 0x040fe40007f9e0ff */
[----:B------:R-:W-:Y:S02]  /*5940*/  IADD3 R7, P5, PT, R19, R12, RZ ;  /* 0x0000000c13077210 */ /* 0x000fe40007fbe0ff */
[----:B------:R-:W-:Y:S02]  /*5950*/  LEA.HI.X.SX32 R18, R6, RZ, 0x1, P4 ;  /* 0x000000ff06127211 */ /* 0x000fe400020f0eff */
[----:B------:R-:W-:Y:S02]  /*5960*/  LEA.HI.X.SX32 R6, R12, RZ, 0x1, P5 ;  /* 0x000000ff0c067211 */ /* 0x000fe400028f0eff */
[----:B------:R-:W-:-:S02]  /*5970*/  LEA R14, P4, R13, UR8, 0x2 ;  /* 0x000000080d0e7c11 */ /* 0x000fc4000f8810ff */
[----:B------:R-:W-:Y:S02]  /*5980*/  LEA R12, P5, R7, UR8, 0x2 ;  /* 0x00000008070c7c11 */ /* 0x000fe4000f8a10ff */
[----:B------:R-:W-:Y:S02]  /*5990*/  LEA.HI.X R15, R13, UR9, R18, 0x2, P4 ;  /* 0x000000090d0f7c11 */ /* 0x000fe4000a0f1412 */
[C---:B------:R-:W-:Y:S02]  /*59a0*/  ISETP.GT.U32.AND P0, PT, R8.reuse, 0x7fe, PT ;  /* 0x000007fe0800780c */ /* 0x040fe40003f04070 */
[----:B------:R-:W-:Y:S02]  /*59b0*/  ISETP.GT.U32.AND P2, PT, R8, 0x7fc, PT ;  /* 0x000007fc0800780c */ /* 0x000fe40003f44070 */
[----:B------:R-:W-:Y:S01]  /*59c0*/  LEA.HI.X R13, R7, UR9, R6, 0x2, P5 ;  /* 0x00000009070d7c11 */ /* 0x000fe2000a8f1406 */
[----:B------:R-:W-:Y:S10]  /*59d0*/  @P1 BRA `(.L_x_14) ;  /* 0x0000000000441947 */ /* 0x000ff40003800000 */
[----:B------:R-:W-:Y:S01]  /*59e0*/  ISETP.GT.AND P4, PT, R0, 0x7ff, PT ;  /* 0x000007ff0000780c */ /* 0x000fe20003f84270 */
[----:B------:R-:W0:Y:S01]  /*59f0*/  LDCU.64 UR4, c[0x0][0x390] ;  /* 0x00007200ff0477ac */ /* 0x000e220008000a00 */
[----:B------:R-:W-:Y:S02]  /*5a00*/  SHF.L.U32 R21, R8, 0xb, RZ ;  /* 0x0000000b08157819 */ /* 0x000fe400000006ff */
[C---:B------:R-:W-:Y:S02]  /*5a10*/  ISETP.GT.AND P6, PT, R0.reuse, 0x7fe, PT ;  /* 0x000007fe0000780c */ /* 0x040fe40003fc4270 */
[----:B------:R-:W-:-:S07]  /*5a20*/  ISETP.GT.AND P5, PT, R0, 0x7fd, PT ;  /* 0x000007fd0000780c */ /* 0x000fce0003fa4270 */
[----:B------:R-:W1:Y:S01]  /*5a30*/  @!P4 LDC.64 R6, c[0x0][0x390] ;  /* 0x0000e400ff06cb82 */ /* 0x000e620000000a00 */
[CC--:B------:R-:W-:Y:S02]  /*5a40*/  @!P4 IADD3 R23, PT, PT, R0.reuse, R21.reuse, RZ ;  /* 0x000000150017c210 */ /* 0x0c0fe40007ffe0ff */
[----:B------:R-:W-:-:S04]  /*5a50*/  IADD3 R21, P1, PT, R0, R21, RZ ;  /* 0x0000001500157210 */ /* 0x000fc80007f3e0ff */
[----:B------:R-:W-:Y:S01]  /*5a60*/  LEA.HI.X.SX32 R18, R0, RZ, 0x1, P1 ;  /* 0x000000ff00127211 */ /* 0x000fe200008f0eff */
[----:B-1----:R-:W-:-:S05]  /*5a70*/  @!P4 IMAD.WIDE R6, R23, 0x4, R6 ;  /* 0x000000041706c825 */ /* 0x002fca00078e0206 */
[----:B------:R0:W-:Y:S01]  /*5a80*/  @!P4 STG.E desc[UR6][R6.64], R40 ;  /* 0x000000280600c986 */ /* 0x0001e2000c101906 */
[----:B------:R-:W-:Y:S02]  /*5a90*/  ISETP.GT.AND P4, PT, R0, 0x7fc, PT ;  /* 0x000007fc0000780c */ /* 0x000fe40003f84270 */
[----:B0-----:R-:W-:-:S04]  /*5aa0*/  LEA R6, P1, R21, UR4, 0x2 ;  /* 0x0000000415067c11 */ /* 0x001fc8000f8210ff */
[----:B------:R-:W-:-:S05]  /*5ab0*/  LEA.HI.X R7, R21, UR5, R18, 0x2, P1 ;  /* 0x0000000515077c11 */ /* 0x000fca00088f1412 */
[----:B------:R0:W-:Y:S04]  /*5ac0*/  @!P6 STG.E desc[UR6][R6.64+0x4], R41 ;  /* 0x000004290600e986 */ /* 0x0001e8000c101906 */
[----:B------:R0:W-:Y:S04]  /*5ad0*/  @!P5 STG.E desc[UR6][R6.64+0x8], R42 ;  /* 0x0000082a0600d986 */ /* 0x0001e8000c101906 */
[----:B------:R0:W-:Y:S02]  /*5ae0*/  @!P4 STG.E desc[UR6][R6.64+0xc], R43 ;  /* 0x00000c2b0600c986 */ /* 0x0001e4000c101906 */
.L_x_14:
[----:B------:R-:W-:Y:S05]  /*5af0*/  BSYNC.RECONVERGENT B0 ;  /* 0x0000000000007941 */ /* 0x000fea0003800200 */
.L_x_13:
[----:B------:R-:W-:Y:S04]  /*5b00*/  BSSY.RECONVERGENT B0, `(.L_x_15) ;  /* 0x000000e000007945 */ /* 0x000fe80003800200 */
[----:B------:R-:W-:Y:S05]  /*5b10*/  @P0 BRA `(.L_x_16) ;  /* 0x0000000000300947 */ /* 0x000fea0003800000 */
[C---:B------:R-:W-:Y:S02]  /*5b20*/  ISETP.GT.AND P5, PT, R0.reuse, 0x7ff, PT ;  /* 0x000007ff0000780c */ /* 0x040fe40003fa4270 */
[C---:B------:R-:W-:Y:S02]  /*5b30*/  ISETP.GT.AND P4, PT, R0.reuse, 0x7fe, PT ;  /* 0x000007fe0000780c */ /* 0x040fe40003f84270 */
[C---:B------:R-:W-:Y:S02]  /*5b40*/  ISETP.GT.AND P1, PT, R0.reuse, 0x7fd, PT ;  /* 0x000007fd0000780c */ /* 0x040fe40003f24270 */
[----:B------:R-:W-:-:S07]  /*5b50*/  ISETP.GT.AND P0, PT, R0, 0x7fc, PT ;  /* 0x000007fc0000780c */ /* 0x000fce0003f04270 */
[----:B0-----:R-:W-:-:S04]  /*5b60*/  @!P5 IADD3 R7, P6, PT, R0, R19, RZ ;  /* 0x000000130007d210 */ /* 0x001fc80007fde0ff */
[----:B------:R-:W-:Y:S02]  /*5b70*/  @!P5 LEA.HI.X.SX32 R18, R0, RZ, 0x1, P6 ;  /* 0x000000ff0012d211 */ /* 0x000fe400030f0eff */
[----:B------:R-:W-:-:S04]  /*5b80*/  @!P5 LEA R6, P6, R7, UR8, 0x2 ;  /* 0x000000080706dc11 */ /* 0x000fc8000f8c10ff */
[----:B------:R-:W-:-:S05]  /*5b90*/  @!P5 LEA.HI.X R7, R7, UR9, R18, 0x2, P6 ;  /* 0x000000090707dc11 */ /* 0x000fca000b0f1412 */
[----:B------:R1:W-:Y:S04]  /*5ba0*/  @!P5 STG.E desc[UR6][R6.64+0x2000], R48 ;  /* 0x002000300600d986 */ /* 0x0003e8000c101906 */
[----:B------:R1:W-:Y:S04]  /*5bb0*/  @!P4 STG.E desc[UR6][R12.64+0x2000], R49 ;  /* 0x002000310c00c986 */ /* 0x0003e8000c101906 */
[----:B------:R1:W-:Y:S04]  /*5bc0*/  @!P1 STG.E desc[UR6][R14.64+0x2000], R50 ;  /* 0x002000320e009986 */ /* 0x0003e8000c101906 */
[----:B------:R1:W-:Y:S02]  /*5bd0*/  @!P0 STG.E desc[UR6][R16.64+0x2000], R51 ;  /* 0x0020003310008986 */ /* 0x0003e4000c101906 */
.L_x_16:
[----:B------:R-:W-:Y:S05]  /*5be0*/  BSYNC.RECONVERGENT B0 ;  /* 0x0000000000007941 */ /* 0x000fea0003800200 */
.L_x_15:
[----:B------:R-:W-:Y:S01]  /*5bf0*/  BSSY.RECONVERGENT B0, `(.L_x_17) ;  /* 0x0000012000007945 */ /* 0x000fe20003800200 */
[C---:B------:R-:W-:Y:S02]  /*5c00*/  ISETP.GT.U32.AND P4, PT, R8.reuse, 0x7fb, PT ;  /* 0x000007fb0800780c */ /* 0x040fe40003f84070 */
[C---:B------:R-:W-:Y:S02]  /*5c10*/  ISETP.GT.U32.AND P5, PT, R8.reuse, 0x7fa, PT ;  /* 0x000007fa0800780c */ /* 0x040fe40003fa4070 */
[C---:B------:R-:W-:Y:S02]  /*5c20*/  ISETP.GT.U32.AND P0, PT, R8.reuse, 0x7f9, PT ;  /* 0x000007f90800780c */ /* 0x040fe40003f04070 */
[----:B------:R-:W-:Y:S01]  /*5c30*/  ISETP.GT.U32.AND P1, PT, R8, 0x7f8, PT ;  /* 0x000007f80800780c */ /* 0x000fe20003f24070 */
[----:B------:R-:W-:-:S12]  /*5c40*/  @P3 BRA `(.L_x_18) ;  /* 0x0000000000303947 */ /* 0x000fd80003800000 */
[----:B------:R-:W-:-:S13]  /*5c50*/  ISETP.GT.AND P6, PT, R0, 0x7ff, PT ;  /* 0x000007ff0000780c */ /* 0x000fda0003fc4270 */
[----:B01----:R-:W-:-:S04]  /*5c60*/  @!P6 IADD3 R7, P3, PT, R0, R19, RZ ;  /* 0x000000130007e210 */ /* 0x003fc80007f7e0ff */
[----:B------:R-:W-:Y:S02]  /*5c70*/  @!P6 LEA.HI.X.SX32 R18, R0, RZ, 0x1, P3 ;  /* 0x000000ff0012e211 */ /* 0x000fe400018f0eff */
[----:B------:R-:W-:-:S04]  /*5c80*/  @!P6 LEA R6, P3, R7, UR8, 0x2 ;  /* 0x000000080706ec11 */ /* 0x000fc8000f8610ff */
[----:B------:R-:W-:Y:S02]  /*5c90*/  @!P6 LEA.HI.X R7, R7, UR9, R18, 0x2, P3 ;  /* 0x000000090707ec11 */ /* 0x000fe400098f1412 */
[----:B------:R-:W-:-:S03]  /*5ca0*/  ISETP.GT.AND P3, PT, R0, 0x7fe, PT ;  /* 0x000007fe0000780c */ /* 0x000fc60003f64270 */
[----:B------:R2:W-:Y:S01]  /*5cb0*/  @!P6 STG.E desc[UR6][R6.64+0x4000], R44 ;  /* 0x0040002c0600e986 */ /* 0x0005e2000c101906 */
[----:B------:R-:W-:-:S09]  /*5cc0*/  ISETP.GT.AND P6, PT, R0, 0x7fd, PT ;  /* 0x000007fd0000780c */ /* 0x000fd20003fc4270 */
[----:B------:R2:W-:Y:S01]  /*5cd0*/  @!P3 STG.E desc[UR6][R12.64+0x4000], R45 ;  /* 0x0040002d0c00b986 */ /* 0x0005e2000c101906 */
[----:B------:R-:W-:-:S03]  /*5ce0*/  ISETP.GT.AND P3, PT, R0, 0x7fc, PT ;  /* 0x000007fc0000780c */ /* 0x000fc60003f64270 */
[----:B------:R2:W-:Y:S10]  /*5cf0*/  @!P6 STG.E desc[UR6][R14.64+0x4000], R46 ;  /* 0x0040002e0e00e986 */ /* 0x0005f4000c101906 */
[----:B------:R2:W-:Y:S02]  /*5d00*/  @!P3 STG.E desc[UR6][R16.64+0x4000], R47 ;  /* 0x0040002f1000b986 */ /* 0x0005e4000c101906 */
.L_x_18:
[----:B------:R-:W-:Y:S05]  /*5d10*/  BSYNC.RECONVERGENT B0 ;  /* 0x0000000000007941 */ /* 0x000fea0003800200 */
.L_x_17:
[----:B------:R-:W-:Y:S04]  /*5d20*/  BSSY.RECONVERGENT B0, `(.L_x_19) ;  /* 0x000000e000007945 */ /* 0x000fe80003800200 */
[----:B------:R-:W-:Y:S05]  /*5d30*/  @P2 BRA `(.L_x_20) ;  /* 0x0000000000302947 */ /* 0x000fea0003800000 */
[C---:B------:R-:W-:Y:S02]  /*5d40*/  ISETP.GT.AND P2, PT, R0.reuse, 0x7ff, PT ;  /* 0x000007ff0000780c */ /* 0x040fe40003f44270 */
[----:B------:R-:W-:-:S11]  /*5d50*/  ISETP.GT.AND P6, PT, R0, 0x7fe, PT ;  /* 0x000007fe0000780c */ /* 0x000fd60003fc4270 */
[----:B012---:R-:W-:-:S04]  /*5d60*/  @!P2 IADD3 R7, P3, PT, R0, R19, RZ ;  /* 0x000000130007a210 */ /* 0x007fc80007f7e0ff */
[----:B------:R-:W-:Y:S02]  /*5d70*/  @!P2 LEA.HI.X.SX32 R18, R0, RZ, 0x1, P3 ;  /* 0x000000ff0012a211 */ /* 0x000fe400018f0eff */
[----:B------:R-:W-:-:S04]  /*5d80*/  @!P2 LEA R6, P3, R7, UR8, 0x2 ;  /* 0x000000080706ac11 */ /* 0x000fc8000f8610ff */
[----:B------:R-:W-:Y:S02]  /*5d90*/  @!P2 LEA.HI.X R7, R7, UR9, R18, 0x2, P3 ;  /* 0x000000090707ac11 */ /* 0x000fe400098f1412 */
[----:B------:R-:W-:-:S03]  /*5da0*/  ISETP.GT.AND P3, PT, R0, 0x7fd, PT ;  /* 0x000007fd0000780c */ /* 0x000fc60003f64270 */
[----:B------:R3:W-:Y:S01]  /*5db0*/  @!P2 STG.E desc[UR6][R6.64+0x6000], R52 ;  /* 0x006000340600a986 */ /* 0x0007e2000c101906 */
[----:B------:R-:W-:-:S03]  /*5dc0*/  ISETP.GT.AND P2, PT, R0, 0x7fc, PT ;  /* 0x000007fc0000780c */ /* 0x000fc60003f44270 */
[----:B------:R3:W-:Y:S06]  /*5dd0*/  @!P6 STG.E desc[UR6][R12.64+0x6000], R53 ;  /* 0x006000350c00e986 */ /* 0x0007ec000c101906 */
[----:B------:R3:W-:Y:S04]  /*5de0*/  @!P3 STG.E desc[UR6][R14.64+0x6000], R54 ;  /* 0x006000360e00b986 */ /* 0x0007e8000c101906 */
[----:B------:R3:W-:Y:S02]  /*5df0*/  @!P2 STG.E desc[UR6][R16.64+0x6000], R55 ;  /* 0x006000371000a986 */ /* 0x0007e4000c101906 */
.L_x_20:
[----:B------:R-:W-:Y:S05]  /*5e00*/  BSYNC.RECONVERGENT B0 ;  /* 0x0000000000007941 */ /* 0x000fea0003800200 */
.L_x_19:
[----:B------:R-:W-:Y:S04]  /*5e10*/  BSSY.RECONVERGENT B0, `(.L_x_21) ;  /* 0x000000e000007945 */ /* 0x000fe80003800200 */
[----:B------:R-:W-:Y:S05]  /*5e20*/  @P4 BRA `(.L_x_22) ;  /* 0x0000000000304947 */ /* 0x000fea0003800000 */
[C---:B------:R-:W-:Y:S02]  /*5e30*/  ISETP.GT.AND P2, PT, R0.reuse, 0x7ff, PT ;  /* 0x000007ff0000780c */ /* 0x040fe40003f44270 */
[----:B------:R-:W-:-:S11]  /*5e40*/  ISETP.GT.AND P4, PT, R0, 0x7fe, PT ;  /* 0x000007fe0000780c */ /* 0x000fd60003f84270 */
[----:B0123--:R-:W-:-:S04]  /*5e50*/  @!P2 IADD3 R7, P3, PT, R0, R19, RZ ;  /* 0x000000130007a210 */ /* 0x00ffc80007f7e0ff */
[C---:B------:R-:W-:Y:S02]  /*5e60*/  @!P2 LEA.HI.X.SX32 R18, R0.reuse, RZ, 0x1, P3 ;  /* 0x000000ff0012a211 */ /* 0x040fe400018f0eff */
[C---:B------:R-:W-:Y:S02]  /*5e70*/  @!P2 LEA R6, P6, R7.reuse, UR8, 0x2 ;  /* 0x000000080706ac11 */ /* 0x040fe4000f8c10ff */
[C---:B------:R-:W-:Y:S02]  /*5e80*/  ISETP.GT.AND P3, PT, R0.reuse, 0x7fd, PT ;  /* 0x000007fd0000780c */ /* 0x040fe40003f64270 */
[----:B------:R-:W-:Y:S02]  /*5e90*/  @!P2 LEA.HI.X R7, R7, UR9, R18, 0x2, P6 ;  /* 0x000000090707ac11 */ /* 0x000fe4000b0f1412 */
[----:B------:R-:W-:-:S03]  /*5ea0*/  ISETP.GT.AND P6, PT, R0, 0x7fc, PT ;  /* 0x000007fc0000780c */ /* 0x000fc60003fc4270 */
[----:B------:R4:W-:Y:S04]  /*5eb0*/  @!P2 STG.E desc[UR6][R6.64+0x8000], R56 ;  /* 0x008000380600a986 */ /* 0x0009e8000c101906 */
[----:B------:R4:W-:Y:S04]  /*5ec0*/  @!P4 STG.E desc[UR6][R12.64+0x8000], R57 ;  /* 0x008000390c00c986 */ /* 0x0009e8000c101906 */
[----:B------:R4:W-:Y:S04]  /*5ed0*/  @!P3 STG.E desc[UR6][R14.64+0x8000], R58 ;  /* 0x0080003a0e00b986 */ /* 0x0009e8000c101906 */
[----:B------:R4:W-:Y:S02]  /*5ee0*/  @!P6 STG.E desc[UR6][R16.64+0x8000], R59 ;  /* 0x0080003b1000e986 */ /* 0x0009e4000c101906 */
.L_x_22:
[----:B------:R-:W-:Y:S05]  /*5ef0*/  BSYNC.RECONVERGENT B0 ;  /* 0x0000000000007941 */ /* 0x000fea0003800200 */
.L_x_21:
[----:B------:R-:W-:Y:S04]  /*5f00*/  BSSY.RECONVERGENT B0, `(.L_x_23) ;  /* 0x000000e000007945 */ /* 0x000fe80003800200 */
[----:B------:R-:W-:Y:S05]  /*5f10*/  @P5 BRA `(.L_x_24) ;  /* 0x0000000000305947 */ /* 0x000fea0003800000 */
[C---:B------:R-:W-:Y:S02]  /*5f20*/  ISETP.GT.AND P5, PT, R0.reuse, 0x7ff, PT ;  /* 0x000007ff0000780c */ /* 0x040fe40003fa4270 */
[C---:B------:R-:W-:Y:S02]  /*5f30*/  ISETP.GT.AND P4, PT, R0.reuse, 0x7fe, PT ;  /* 0x000007fe0000780c */ /* 0x040fe40003f84270 */
[C---:B------:R-:W-:Y:S02]  /*5f40*/  ISETP.GT.AND P3, PT, R0.reuse, 0x7fd, PT ;  /* 0x000007fd0000780c */ /* 0x040fe40003f64270 */
[----:B------:R-:W-:-:S07]  /*5f50*/  ISETP.GT.AND P2, PT, R0, 0x7fc, PT ;  /* 0x000007fc0000780c */ /* 0x000fce0003f44270 */
[----:B01234-:R-:W-:-:S04]  /*5f60*/  @!P5 IADD3 R7, P6, PT, R0, R19, RZ ;  /* 0x000000130007d210 */ /* 0x01ffc80007fde0ff */
[----:B------:R-:W-:Y:S02]  /*5f70*/  @!P5 LEA.HI.X.SX32 R18, R0, RZ, 0x1, P6 ;  /* 0x000000ff0012d211 */ /* 0x000fe400030f0eff */
[----:B------:R-:W-:-:S04]  /*5f80*/  @!P5 LEA R6, P6, R7, UR8, 0x2 ;  /* 0x000000080706dc11 */ /* 0x000fc8000f8c10ff */
[----:B------:R-:W-:-:S05]  /*5f90*/  @!P5 LEA.HI.X R7, R7, UR9, R18, 0x2, P6 ;  /* 0x000000090707dc11 */ /* 0x000fca000b0f1412 */
[----:B------:R0:W-:Y:S04]  /*5fa0*/  @!P5 STG.E desc[UR6][R6.64+0xa000], R60 ;  /* 0x00a0003c0600d986 */ /* 0x0001e8000c101906 */
[----:B------:R0:W-:Y:S04]  /*5fb0*/  @!P4 STG.E desc[UR6][R12.64+0xa000], R61 ;  /* 0x00a0003d0c00c986 */ /* 0x0001e8000c101906 */
[----:B------:R0:W-:Y:S04]  /*5fc0*/  @!P3 STG.E desc[UR6][R14.64+0xa000], R62 ;  /* 0x00a0003e0e00b986 */ /* 0x0001e8000c101906 */
[----:B------:R0:W-:Y:S02]  /*5fd0*/  @!P2 STG.E desc[UR6][R16.64+0xa000], R63 ;  /* 0x00a0003f1000a986 */ /* 0x0001e4000c101906 */
.L_x_24:
[----:B------:R-:W-:Y:S05]  /*5fe0*/  BSYNC.RECONVERGENT B0 ;  /* 0x0000000000007941 */ /* 0x000fea0003800200 */
.L_x_23:
[----:B------:R-:W-:Y:S01]  /*5ff0*/  BSSY.RECONVERGENT B0, `(.L_x_25) ;  /* 0x0000012000007945 */ /* 0x000fe20003800200 */
[C---:B------:R-:W-:Y:S02]  /*6000*/  ISETP.GT.U32.AND P4, PT, R8.reuse, 0x7f7, PT ;  /* 0x000007f70800780c */ /* 0x040fe40003f84070 */
[C---:B------:R-:W-:Y:S02]  /*6010*/  ISETP.GT.U32.AND P5, PT, R8.reuse, 0x7f6, PT ;  /* 0x000007f60800780c */ /* 0x040fe40003fa4070 */
[C---:B------:R-:W-:Y:S02]  /*6020*/  ISETP.GT.U32.AND P3, PT, R8.reuse, 0x7f5, PT ;  /* 0x000007f50800780c */ /* 0x040fe40003f64070 */
[----:B------:R-:W-:Y:S01]  /*6030*/  ISETP.GT.U32.AND P2, PT, R8, 0x7f4, PT ;  /* 0x000007f40800780c */ /* 0x000fe20003f44070 */
[----:B------:R-:W-:-:S12]  /*6040*/  @P0 BRA `(.L_x_26) ;  /* 0x0000000000300947 */ /* 0x000fd80003800000 */
[----:B------:R-:W-:-:S13]  /*6050*/  ISETP.GT.AND P6, PT, R0, 0x7ff, PT ;  /* 0x000007ff0000780c */ /* 0x000fda0003fc4270 */
[----:B01234-:R-:W-:-:S04]  /*6060*/  @!P6 IADD3 R7, P0, PT, R0, R19, RZ ;  /* 0x000000130007e210 */ /* 0x01ffc80007f1e0ff */
        /* <DEDUP_REMOVED lines=10> */
.L_x_26:
[----:B------:R-:W-:Y:S05]  /*6110*/  BSYNC.RECONVERGENT B0 ;  /* 0x0000000000007941 */ /* 0x000fea0003800200 */
.L_x_25:
[----:B------:R-:W-:Y:S04]  /*6120*/  BSSY.RECONVERGENT B0, `(.L_x_27) ;  /* 0x000000e000007945 */ /* 0x000fe80003800200 */
[----:B------:R-:W-:Y:S05]  /*6130*/  @P1 BRA `(.L_x_28) ;  /* 0x0000000000301947 */ /* 0x000fea0003800000 */
[C---:B------:R-:W-:Y:S02]  /*6140*/  ISETP.GT.AND P0, PT, R0.reuse, 0x7ff, PT ;  /* 0x000007ff0000780c */ /* 0x040fe40003f04270 */
[----:B------:R-:W-:-:S11]  /*6150*/  ISETP.GT.AND P6, PT, R0, 0x7fe, PT ;  /* 0x000007fe0000780c */ /* 0x000fd60003fc4270 */
[----:B01234-:R-:W-:-:S04]  /*6160*/  @!P0 IADD3 R7, P1, PT, R0, R19, RZ ;  /* 0x0000001300078210 */ /* 0x01ffc80007f3e0ff */
        /* <DEDUP_REMOVED lines=9> */
.L_x_28:
[----:B------:R-:W-:Y:S05]  /*6200*/  BSYNC.RECONVERGENT B0 ;  /* 0x0000000000007941 */ /* 0x000fea0003800200 */
.L_x_27:
[----:B------:R-:W-:Y:S04]  /*6210*/  BSSY.RECONVERGENT B0, `(.L_x_29) ;  /* 0x000000e000007945 */ /* 0x000fe80003800200 */
[----:B------:R-:W-:Y:S05]  /*6220*/  @P4 BRA `(.L_x_30) ;  /* 0x0000000000304947 */ /* 0x000fea0003800000 */
[C---:B------:R-:W-:Y:S02]  /*6230*/  ISETP.GT.AND P0, PT, R0.reuse, 0x7ff, PT ;  /* 0x000007ff0000780c */ /* 0x040fe40003f04270 */
[----:B------:R-:W-:-:S11]  /*6240*/  ISETP.GT.AND P4, PT, R0, 0x7fe, PT ;  /* 0x000007fe0000780c */ /* 0x000fd60003f84270 */
[----:B01234-:R-:W-:-:S04]  /*6250*/  @!P0 IADD3 R7, P1, PT, R0, R19, RZ ;  /* 0x0000001300078210 */ /* 0x01ffc80007f3e0ff */
        /* <DEDUP_REMOVED lines=9> */
.L_x_30:
[----:B------:R-:W-:Y:S05]  /*62f0*/  BSYNC.RECONVERGENT B0 ;  /* 0x0000000000007941 */ /* 0x000fea0003800200 */
.L_x_29:
        /* <DEDUP_REMOVED lines=14> */
.L_x_32:
[----:B------:R-:W-:Y:S05]  /*63e0*/  BSYNC.RECONVERGENT B0 ;  /* 0x0000000000007941 */ /* 0x000fea0003800200 */
.L_x_31:
        /* <DEDUP_REMOVED lines=18> */
.L_x_34:
[----:B------:R-:W-:Y:S05]  /*6510*/  BSYNC.RECONVERGENT B0 ;  /* 0x0000000000007941 */ /* 0x000fea0003800200 */
.L_x_33:
        /* <DEDUP_REMOVED lines=14> */
.L_x_36:
[----:B------:R-:W-:Y:S05]  /*6600*/  BSYNC.RECONVERGENT B0 ;  /* 0x0000000000007941 */ /* 0x000fea0003800200 */
.L_x_35:
        /* <DEDUP_REMOVED lines=14> */
.L_x_38:
[----:B------:R-:W-:Y:S05]  /*66f0*/  BSYNC.RECONVERGENT B0 ;  /* 0x0000000000007941 */ /* 0x000fea0003800200 */
.L_x_37:
        /* <DEDUP_REMOVED lines=14> */
.L_x_40:
[----:B------:R-:W-:Y:S05]  /*67e0*/  BSYNC.RECONVERGENT B0 ;  /* 0x0000000000007941 */ /* 0x000fea0003800200 */
.L_x_39:
        /* <DEDUP_REMOVED lines=14> */
.L_x_42:
[----:B------:R-:W-:Y:S05]  /*68d0*/  BSYNC.RECONVERGENT B0 ;  /* 0x0000000000007941 */ /* 0x000fea0003800200 */
.L_x_41:
[----:B------:R-:W-:Y:S05]  /*68e0*/  @P5 EXIT ;  /* 0x000000000000594d */ /* 0x000fea0003800000 */
[C---:B------:R-:W-:Y:S02]  /*68f0*/  ISETP.GT.AND P0, PT, R0.reuse, 0x7ff, PT ;  /* 0x000007ff0000780c */ /* 0x040fe40003f04270 */
[C---:B------:R-:W-:Y:S02]  /*6900*/  ISETP.GT.AND P2, PT, R0.reuse, 0x7fe, PT ;  /* 0x000007fe0000780c */ /* 0x040fe40003f44270 */
[----:B------:R-:W-:-:S09]  /*6910*/  ISETP.GT.AND P3, PT, R0, 0x7fd, PT ;  /* 0x000007fd0000780c */ /* 0x000fd20003f64270 */
[----:B------:R-:W-:-:S04]  /*6920*/  @!P0 IADD3 R19, P1, PT, R0, R19, RZ ;  /* 0x0000001300138210 */ /* 0x000fc80007f3e0ff */
[----:B0-----:R-:W-:Y:S02]  /*6930*/  @!P0 LEA.HI.X.SX32 R4, R0, RZ, 0x1, P1 ;  /* 0x000000ff00048211 */ /* 0x001fe400008f0eff */
[----:B------:R-:W-:-:S04]  /*6940*/  @!P0 LEA R2, P1, R19, UR8, 0x2 ;  /* 0x0000000813028c11 */ /* 0x000fc8000f8210ff */
[----:B------:R-:W-:Y:S02]  /*6950*/  @!P0 LEA.HI.X R3, R19, UR9, R4, 0x2, P1 ;  /* 0x0000000913038c11 */ /* 0x000fe400088f1404 */
[----:B------:R-:W-:-:S03]  /*6960*/  ISETP.GT.AND P1, PT, R0, 0x7fc, PT ;  /* 0x000007fc0000780c */ /* 0x000fc60003f24270 */
[----:B------:R0:W-:Y:S04]  /*6970*/  @!P0 STG.E desc[UR6][R2.64+0x1e000], R95 ;  /* 0x01e0005f02008986 */ /* 0x0001e8000c101906 */
[----:B------:R0:W-:Y:S04]  /*6980*/  @!P2 STG.E desc[UR6][R12.64+0x1e000], R96 ;  /* 0x01e000600c00a986 */ /* 0x0001e8000c101906 */
[----:B------:R0:W-:Y:S02]  /*6990*/  @!P3 STG.E desc[UR6][R14.64+0x1e000], R97 ;  /* 0x01e000610e00b986 */ /* 0x0001e4000c101906 */
[----:B------:R-:W-:Y:S05]  /*69a0*/  @P1 EXIT ;  /* 0x000000000000194d */ /* 0x000fea0003800000 */
[----:B------:R-:W-:Y:S01]  /*69b0*/  STG.E desc[UR6][R16.64+0x1e000], R98 ;  /* 0x01e0006210007986 */ /* 0x000fe2000c101906 */
[----:B------:R-:W-:Y:S05]  /*69c0*/  EXIT ;  /* 0x000000000000794d */ /* 0x000fea0003800000 */
.L_x_43:
[----:B------:R-:W-:-:S00]  /*69d0*/  BRA `(.L_x_43) ;  /* 0xfffffffc00fc7947 */ /* 0x000fc0000383ffff */
[----:B------:R-:W-:-:S00]  /*69e0*/  NOP ;  /* 0x0000000000007918 */ /* 0x000fc00000000000 */
        /* <DEDUP_REMOVED lines=9> */
.L_x_44:


//--------------------- .nv.shared._Z15sgemm_optimizedPKfS0_Pf --------------------------
	.section	.nv.shared._Z15sgemm_optimizedPKfS0_Pf,"aw",@nobits
	.sectionflags	@""
	.align	4
.nv.shared._Z15sgemm_optimizedPKfS0_Pf:
	.zero		19712


//--------------------- .nv.shared.reserved.0     --------------------------
	.section	.nv.shared.reserved.0,"aw",@nobits
	.weak		__nv_reservedSMEM_offset_0_alias
	.size		__nv_reservedSMEM_offset_0_alias, 0, 64
	.other		__nv_reservedSMEM_offset_0_alias,@"STO_CUDA_RESERVED_SHARED STV_DEFAULT"
__nv_reservedSMEM_offset_0_alias:
	.zero		0
	.zero		64


//--------------------- .nv.constant0._Z15sgemm_optimizedPKfS0_Pf --------------------------
	.section	.nv.constant0._Z15sgemm_optimizedPKfS0_Pf,"a",@progbits
	.sectionflags	@""
	.align	4
.nv.constant0._Z15sgemm_optimizedPKfS0_Pf:
	.zero		920


//--------------------- SYMBOLS --------------------------

	.type		.nv.reservedSmem.offset0,@object
	.size		.nv.reservedSmem.offset0,0x4
	.type		.nv.reservedSmem.cap,@object
	.size		.nv.reservedSmem.cap,0x4
